//
// Generated by NVIDIA NVVM Compiler
//
// Compiler Build ID: CL-36424714
// Cuda compilation tools, release 13.0, V13.0.88
// Based on NVVM 20.0.0
//

.version 9.0
.target sm_100
.address_size 64

	// .globl	_Z19dct_compress_kernelPfS_ii
// _ZZ19dct_compress_kernelPfS_iiE5block has been demoted
// _ZZ19dct_compress_kernelPfS_iiE9dct_block has been demoted
.global .align 4 .b8 __cudart_i2opi_f[24] = {65, 144, 67, 60, 153, 149, 98, 219, 192, 221, 52, 245, 209, 87, 39, 252, 41, 21, 68, 78, 110, 131, 249, 162};

.visible .entry _Z19dct_compress_kernelPfS_ii(
	.param .u64 .ptr .align 1 _Z19dct_compress_kernelPfS_ii_param_0,
	.param .u64 .ptr .align 1 _Z19dct_compress_kernelPfS_ii_param_1,
	.param .u32 _Z19dct_compress_kernelPfS_ii_param_2,
	.param .u32 _Z19dct_compress_kernelPfS_ii_param_3
)
{
	.local .align 4 .b8 	__local_depot0[28];
	.reg .b64 	%SP;
	.reg .b64 	%SPL;
	.reg .pred 	%p<114>;
	.reg .b32 	%r<585>;
	.reg .b32 	%f<409>;
	.reg .b64 	%rd<243>;
	.reg .b64 	%fd<84>;
	// demoted variable
	.shared .align 4 .b8 _ZZ19dct_compress_kernelPfS_iiE5block[256];
	// demoted variable
	.shared .align 4 .b8 _ZZ19dct_compress_kernelPfS_iiE9dct_block[256];
	mov.u64 	%SPL, __local_depot0;
	ld.param.u64 	%rd48, [_Z19dct_compress_kernelPfS_ii_param_0];
	ld.param.u32 	%r204, [_Z19dct_compress_kernelPfS_ii_param_2];
	ld.param.u32 	%r205, [_Z19dct_compress_kernelPfS_ii_param_3];
	add.u64 	%rd1, %SPL, 0;
	add.u64 	%rd2, %SPL, 0;
	mov.u32 	%r207, %ctaid.x;
	shl.b32 	%r208, %r207, 3;
	mov.u32 	%r209, %ctaid.y;
	shl.b32 	%r210, %r209, 3;
	mov.u32 	%r1, %tid.x;
	mov.u32 	%r2, %tid.y;
	add.s32 	%r3, %r208, %r1;
	add.s32 	%r211, %r210, %r2;
	setp.lt.s32 	%p3, %r3, %r204;
	setp.lt.s32 	%p4, %r211, %r205;
	and.pred  	%p1, %p3, %p4;
	not.pred 	%p5, %p1;
	@%p5 bra 	$L__BB0_2;
	ld.param.u32 	%r518, [_Z19dct_compress_kernelPfS_ii_param_2];
	cvta.to.global.u64 	%rd52, %rd48;
	mad.lo.s32 	%r218, %r518, %r211, %r3;
	mul.wide.s32 	%rd53, %r218, 4;
	add.s64 	%rd54, %rd52, %rd53;
	ld.global.f32 	%f67, [%rd54];
	shl.b32 	%r219, %r2, 5;
	mov.u32 	%r220, _ZZ19dct_compress_kernelPfS_iiE5block;
	add.s32 	%r221, %r220, %r219;
	shl.b32 	%r222, %r1, 2;
	add.s32 	%r223, %r221, %r222;
	st.shared.f32 	[%r223], %f67;
	bra.uni 	$L__BB0_3;
$L__BB0_2:
	shl.b32 	%r212, %r2, 5;
	mov.u32 	%r213, _ZZ19dct_compress_kernelPfS_iiE5block;
	add.s32 	%r214, %r213, %r212;
	shl.b32 	%r215, %r1, 2;
	add.s32 	%r216, %r214, %r215;
	mov.b32 	%r217, 0;
	st.shared.u32 	[%r216], %r217;
$L__BB0_3:
	bar.sync 	0;
	cvt.rn.f64.u32 	%fd1, %r2;
	mul.f64 	%fd2, %fd1, 0d400921FB54442D18;
	mul.f64 	%fd3, %fd2, 0d3FB0000000000000;
	cvt.rn.f32.f64 	%f69, %fd3;
	mul.f32 	%f70, %f69, 0f3F22F983;
	cvt.rni.s32.f32 	%r5, %f70;
	cvt.rn.f32.s32 	%f71, %r5;
	fma.rn.f32 	%f72, %f71, 0fBFC90FDA, %f69;
	fma.rn.f32 	%f73, %f71, 0fB3A22168, %f72;
	fma.rn.f32 	%f1, %f71, 0fA7C234C5, %f73;
	mov.b32 	%r225, %f69;
	shr.u32 	%r226, %r225, 23;
	and.b32  	%r227, %r226, 224;
	add.s32 	%r228, %r227, -128;
	shl.b32 	%r229, %r225, 8;
	or.b32  	%r6, %r229, -2147483648;
	shr.u32 	%r230, %r228, 5;
	and.b32  	%r7, %r226, 31;
	mul.wide.u32 	%rd55, %r230, 4;
	sub.s64 	%rd3, %rd1, %rd55;
	mul.lo.s32 	%r231, %r2, 3;
	cvt.rn.f64.u32 	%fd4, %r231;
	mul.f64 	%fd5, %fd4, 0d400921FB54442D18;
	mul.f64 	%fd6, %fd5, 0d3FB0000000000000;
	cvt.rn.f32.f64 	%f74, %fd6;
	mul.f32 	%f75, %f74, 0f3F22F983;
	cvt.rni.s32.f32 	%r8, %f75;
	cvt.rn.f32.s32 	%f76, %r8;
	fma.rn.f32 	%f77, %f76, 0fBFC90FDA, %f74;
	fma.rn.f32 	%f78, %f76, 0fB3A22168, %f77;
	fma.rn.f32 	%f2, %f76, 0fA7C234C5, %f78;
	mov.b32 	%r232, %f74;
	shr.u32 	%r233, %r232, 23;
	and.b32  	%r234, %r233, 224;
	add.s32 	%r235, %r234, -128;
	shl.b32 	%r236, %r232, 8;
	or.b32  	%r9, %r236, -2147483648;
	shr.u32 	%r237, %r235, 5;
	and.b32  	%r10, %r233, 31;
	mul.wide.u32 	%rd56, %r237, 4;
	sub.s64 	%rd4, %rd1, %rd56;
	mul.lo.s32 	%r238, %r2, 5;
	cvt.rn.f64.u32 	%fd7, %r238;
	mul.f64 	%fd8, %fd7, 0d400921FB54442D18;
	mul.f64 	%fd9, %fd8, 0d3FB0000000000000;
	cvt.rn.f32.f64 	%f79, %fd9;
	mul.f32 	%f80, %f79, 0f3F22F983;
	cvt.rni.s32.f32 	%r11, %f80;
	cvt.rn.f32.s32 	%f81, %r11;
	fma.rn.f32 	%f82, %f81, 0fBFC90FDA, %f79;
	fma.rn.f32 	%f83, %f81, 0fB3A22168, %f82;
	fma.rn.f32 	%f3, %f81, 0fA7C234C5, %f83;
	mov.b32 	%r239, %f79;
	shr.u32 	%r240, %r239, 23;
	and.b32  	%r241, %r240, 224;
	add.s32 	%r242, %r241, -128;
	shl.b32 	%r243, %r239, 8;
	or.b32  	%r12, %r243, -2147483648;
	shr.u32 	%r244, %r242, 5;
	and.b32  	%r13, %r240, 31;
	mul.wide.u32 	%rd57, %r244, 4;
	sub.s64 	%rd5, %rd1, %rd57;
	mul.lo.s32 	%r245, %r2, 7;
	cvt.rn.f64.u32 	%fd10, %r245;
	mul.f64 	%fd11, %fd10, 0d400921FB54442D18;
	mul.f64 	%fd12, %fd11, 0d3FB0000000000000;
	cvt.rn.f32.f64 	%f84, %fd12;
	mul.f32 	%f85, %f84, 0f3F22F983;
	cvt.rni.s32.f32 	%r14, %f85;
	cvt.rn.f32.s32 	%f86, %r14;
	fma.rn.f32 	%f87, %f86, 0fBFC90FDA, %f84;
	fma.rn.f32 	%f88, %f86, 0fB3A22168, %f87;
	fma.rn.f32 	%f4, %f86, 0fA7C234C5, %f88;
	mov.b32 	%r246, %f84;
	shr.u32 	%r247, %r246, 23;
	and.b32  	%r248, %r247, 224;
	add.s32 	%r249, %r248, -128;
	shl.b32 	%r250, %r246, 8;
	or.b32  	%r15, %r250, -2147483648;
	shr.u32 	%r251, %r249, 5;
	and.b32  	%r16, %r247, 31;
	mul.wide.u32 	%rd58, %r251, 4;
	sub.s64 	%rd6, %rd1, %rd58;
	mul.lo.s32 	%r252, %r2, 9;
	cvt.rn.f64.u32 	%fd13, %r252;
	mul.f64 	%fd14, %fd13, 0d400921FB54442D18;
	mul.f64 	%fd15, %fd14, 0d3FB0000000000000;
	cvt.rn.f32.f64 	%f89, %fd15;
	mul.f32 	%f90, %f89, 0f3F22F983;
	cvt.rni.s32.f32 	%r17, %f90;
	cvt.rn.f32.s32 	%f91, %r17;
	fma.rn.f32 	%f92, %f91, 0fBFC90FDA, %f89;
	fma.rn.f32 	%f93, %f91, 0fB3A22168, %f92;
	fma.rn.f32 	%f5, %f91, 0fA7C234C5, %f93;
	mov.b32 	%r253, %f89;
	shr.u32 	%r254, %r253, 23;
	and.b32  	%r255, %r254, 224;
	add.s32 	%r256, %r255, -128;
	shl.b32 	%r257, %r253, 8;
	or.b32  	%r18, %r257, -2147483648;
	shr.u32 	%r258, %r256, 5;
	and.b32  	%r19, %r254, 31;
	mul.wide.u32 	%rd59, %r258, 4;
	sub.s64 	%rd7, %rd1, %rd59;
	mul.lo.s32 	%r259, %r2, 11;
	cvt.rn.f64.u32 	%fd16, %r259;
	mul.f64 	%fd17, %fd16, 0d400921FB54442D18;
	mul.f64 	%fd18, %fd17, 0d3FB0000000000000;
	cvt.rn.f32.f64 	%f94, %fd18;
	mul.f32 	%f95, %f94, 0f3F22F983;
	cvt.rni.s32.f32 	%r20, %f95;
	cvt.rn.f32.s32 	%f96, %r20;
	fma.rn.f32 	%f97, %f96, 0fBFC90FDA, %f94;
	fma.rn.f32 	%f98, %f96, 0fB3A22168, %f97;
	fma.rn.f32 	%f6, %f96, 0fA7C234C5, %f98;
	mov.b32 	%r260, %f94;
	shr.u32 	%r261, %r260, 23;
	and.b32  	%r262, %r261, 224;
	add.s32 	%r263, %r262, -128;
	shl.b32 	%r264, %r260, 8;
	or.b32  	%r21, %r264, -2147483648;
	shr.u32 	%r265, %r263, 5;
	and.b32  	%r22, %r261, 31;
	mul.wide.u32 	%rd60, %r265, 4;
	sub.s64 	%rd8, %rd1, %rd60;
	mul.lo.s32 	%r266, %r2, 13;
	cvt.rn.f64.u32 	%fd19, %r266;
	mul.f64 	%fd20, %fd19, 0d400921FB54442D18;
	mul.f64 	%fd21, %fd20, 0d3FB0000000000000;
	cvt.rn.f32.f64 	%f99, %fd21;
	mul.f32 	%f100, %f99, 0f3F22F983;
	cvt.rni.s32.f32 	%r23, %f100;
	cvt.rn.f32.s32 	%f101, %r23;
	fma.rn.f32 	%f102, %f101, 0fBFC90FDA, %f99;
	fma.rn.f32 	%f103, %f101, 0fB3A22168, %f102;
	fma.rn.f32 	%f7, %f101, 0fA7C234C5, %f103;
	mov.b32 	%r267, %f99;
	shr.u32 	%r268, %r267, 23;
	and.b32  	%r269, %r268, 224;
	add.s32 	%r270, %r269, -128;
	shl.b32 	%r271, %r267, 8;
	or.b32  	%r24, %r271, -2147483648;
	shr.u32 	%r272, %r270, 5;
	and.b32  	%r25, %r268, 31;
	mul.wide.u32 	%rd61, %r272, 4;
	sub.s64 	%rd9, %rd1, %rd61;
	mul.lo.s32 	%r273, %r2, 15;
	cvt.rn.f64.u32 	%fd22, %r273;
	mul.f64 	%fd23, %fd22, 0d400921FB54442D18;
	mul.f64 	%fd24, %fd23, 0d3FB0000000000000;
	cvt.rn.f32.f64 	%f104, %fd24;
	mul.f32 	%f105, %f104, 0f3F22F983;
	cvt.rni.s32.f32 	%r26, %f105;
	cvt.rn.f32.s32 	%f106, %r26;
	fma.rn.f32 	%f107, %f106, 0fBFC90FDA, %f104;
	fma.rn.f32 	%f108, %f106, 0fB3A22168, %f107;
	fma.rn.f32 	%f8, %f106, 0fA7C234C5, %f108;
	mov.b32 	%r274, %f104;
	shr.u32 	%r275, %r274, 23;
	and.b32  	%r276, %r275, 224;
	add.s32 	%r277, %r276, -128;
	shl.b32 	%r278, %r274, 8;
	or.b32  	%r27, %r278, -2147483648;
	shr.u32 	%r279, %r277, 5;
	and.b32  	%r28, %r275, 31;
	mul.wide.u32 	%rd62, %r279, 4;
	sub.s64 	%rd10, %rd1, %rd62;
	mov.f32 	%f392, 0f00000000;
	mov.b32 	%r520, 0;
$L__BB0_4:
	mul.lo.s32 	%r280, %r520, %r1;
	shl.b32 	%r281, %r280, 1;
	add.s32 	%r282, %r281, %r1;
	cvt.rn.f64.u32 	%fd25, %r282;
	mul.f64 	%fd26, %fd25, 0d400921FB54442D18;
	mul.f64 	%fd27, %fd26, 0d3FB0000000000000;
	cvt.rn.f32.f64 	%f109, %fd27;
	mul.f32 	%f110, %f109, 0f3F22F983;
	cvt.rni.s32.f32 	%r283, %f110;
	cvt.rn.f32.s32 	%f111, %r283;
	fma.rn.f32 	%f112, %f111, 0fBFC90FDA, %f109;
	fma.rn.f32 	%f113, %f111, 0fB3A22168, %f112;
	fma.rn.f32 	%f114, %f111, 0fA7C234C5, %f113;
	abs.f32 	%f115, %f109;
	setp.ltu.f32 	%p6, %f115, 0f47CE4780;
	setp.eq.f32 	%p7, %f115, 0f7F800000;
	mov.b32 	%r284, %f109;
	shr.u32 	%r285, %r284, 23;
	and.b32  	%r286, %r285, 224;
	add.s32 	%r287, %r286, -128;
	shl.b32 	%r288, %r284, 8;
	or.b32  	%r30, %r288, -2147483648;
	shr.u32 	%r289, %r287, 5;
	and.b32  	%r31, %r285, 31;
	mul.wide.u32 	%rd63, %r289, 4;
	sub.s64 	%rd11, %rd2, %rd63;
	mov.f32 	%f116, 0f00000000;
	mul.rn.f32 	%f117, %f109, %f116;
	or.pred  	%p2, %p6, %p7;
	selp.b32 	%r580, %r283, 0, %p6;
	selp.f32 	%f407, %f114, %f117, %p6;
	mov.u32 	%r524, %r580;
	mov.f32 	%f393, %f407;
	@%p2 bra 	$L__BB0_10;
	mov.b64 	%rd227, 0;
	mov.b32 	%r521, 0;
	mov.u64 	%rd225, __cudart_i2opi_f;
	mov.u64 	%rd226, %rd2;
$L__BB0_6:
	.pragma "nounroll";
	ld.global.nc.u32 	%r291, [%rd225];
	mad.wide.u32 	%rd66, %r291, %r30, %rd227;
	shr.u64 	%rd227, %rd66, 32;
	st.local.u32 	[%rd226], %rd66;
	add.s32 	%r521, %r521, 1;
	add.s64 	%rd226, %rd226, 4;
	add.s64 	%rd225, %rd225, 4;
	setp.ne.s32 	%p8, %r521, 6;
	@%p8 bra 	$L__BB0_6;
	setp.eq.s32 	%p9, %r31, 0;
	st.local.u32 	[%rd2+24], %rd227;
	ld.local.u32 	%r522, [%rd11+24];
	ld.local.u32 	%r523, [%rd11+20];
	@%p9 bra 	$L__BB0_9;
	shf.l.wrap.b32 	%r522, %r523, %r522, %r31;
	ld.local.u32 	%r292, [%rd11+16];
	shf.l.wrap.b32 	%r523, %r292, %r523, %r31;
$L__BB0_9:
	shr.u32 	%r293, %r522, 30;
	shf.l.wrap.b32 	%r294, %r523, %r522, 2;
	shl.b32 	%r295, %r523, 2;
	shr.u32 	%r296, %r294, 31;
	add.s32 	%r524, %r296, %r293;
	shr.s32 	%r297, %r294, 31;
	xor.b32  	%r298, %r297, %r294;
	xor.b32  	%r299, %r297, %r295;
	cvt.u64.u32 	%rd67, %r298;
	shl.b64 	%rd68, %rd67, 32;
	cvt.u64.u32 	%rd69, %r299;
	or.b64  	%rd70, %rd68, %rd69;
	cvt.rn.f64.s64 	%fd28, %rd70;
	mul.f64 	%fd29, %fd28, 0d3BF921FB54442D19;
	cvt.rn.f32.f64 	%f118, %fd29;
	neg.f32 	%f119, %f118;
	setp.lt.s32 	%p10, %r294, 0;
	selp.f32 	%f393, %f119, %f118, %p10;
$L__BB0_10:
	abs.f32 	%f121, %f69;
	setp.eq.f32 	%p11, %f121, 0f7F800000;
	setp.ltu.f32 	%p12, %f121, 0f47CE4780;
	add.s32 	%r300, %r524, 1;
	mul.rn.f32 	%f122, %f393, %f393;
	and.b32  	%r301, %r524, 1;
	setp.eq.b32 	%p13, %r301, 1;
	selp.f32 	%f123, %f393, 0f3F800000, %p13;
	fma.rn.f32 	%f124, %f122, %f123, 0f00000000;
	fma.rn.f32 	%f125, %f122, 0f37CBAC00, 0fBAB607ED;
	selp.f32 	%f126, 0fB94D4153, %f125, %p13;
	selp.f32 	%f127, 0f3C0885E4, 0f3D2AAABB, %p13;
	fma.rn.f32 	%f128, %f126, %f122, %f127;
	selp.f32 	%f129, 0fBE2AAAA8, 0fBEFFFFFF, %p13;
	fma.rn.f32 	%f130, %f128, %f122, %f129;
	fma.rn.f32 	%f131, %f130, %f124, %f123;
	and.b32  	%r302, %r300, 2;
	setp.eq.s32 	%p14, %r302, 0;
	mov.f32 	%f132, 0f00000000;
	sub.f32 	%f133, %f132, %f131;
	selp.f32 	%f13, %f131, %f133, %p14;
	or.pred  	%p15, %p12, %p11;
	selp.b32 	%r528, %r5, 0, %p12;
	mul.rn.f32 	%f134, %f69, %f132;
	selp.f32 	%f394, %f1, %f134, %p12;
	@%p15 bra 	$L__BB0_16;
	mov.b64 	%rd228, 0;
	mov.b32 	%r525, 0;
$L__BB0_12:
	.pragma "nounroll";
	mul.wide.u32 	%rd72, %r525, 4;
	mov.u64 	%rd73, __cudart_i2opi_f;
	add.s64 	%rd74, %rd73, %rd72;
	ld.global.nc.u32 	%r304, [%rd74];
	mad.wide.u32 	%rd75, %r304, %r6, %rd228;
	shr.u64 	%rd228, %rd75, 32;
	add.s64 	%rd76, %rd1, %rd72;
	st.local.u32 	[%rd76], %rd75;
	add.s32 	%r525, %r525, 1;
	setp.ne.s32 	%p16, %r525, 6;
	@%p16 bra 	$L__BB0_12;
	setp.eq.s32 	%p17, %r7, 0;
	st.local.u32 	[%rd1+24], %rd228;
	ld.local.u32 	%r526, [%rd3+24];
	ld.local.u32 	%r527, [%rd3+20];
	@%p17 bra 	$L__BB0_15;
	shf.l.wrap.b32 	%r526, %r527, %r526, %r7;
	ld.local.u32 	%r305, [%rd3+16];
	shf.l.wrap.b32 	%r527, %r305, %r527, %r7;
$L__BB0_15:
	shr.u32 	%r306, %r526, 30;
	shf.l.wrap.b32 	%r307, %r527, %r526, 2;
	shl.b32 	%r308, %r527, 2;
	shr.u32 	%r309, %r307, 31;
	add.s32 	%r528, %r309, %r306;
	shr.s32 	%r310, %r307, 31;
	xor.b32  	%r311, %r310, %r307;
	xor.b32  	%r312, %r310, %r308;
	cvt.u64.u32 	%rd77, %r311;
	shl.b64 	%rd78, %rd77, 32;
	cvt.u64.u32 	%rd79, %r312;
	or.b64  	%rd80, %rd78, %rd79;
	cvt.rn.f64.s64 	%fd33, %rd80;
	mul.f64 	%fd34, %fd33, 0d3BF921FB54442D19;
	cvt.rn.f32.f64 	%f135, %fd34;
	neg.f32 	%f136, %f135;
	setp.lt.s32 	%p18, %r307, 0;
	selp.f32 	%f394, %f136, %f135, %p18;
$L__BB0_16:
	shl.b32 	%r313, %r520, 2;
	mov.u32 	%r314, _ZZ19dct_compress_kernelPfS_iiE5block;
	add.s32 	%r54, %r314, %r313;
	add.s32 	%r315, %r528, 1;
	mul.rn.f32 	%f137, %f394, %f394;
	and.b32  	%r316, %r528, 1;
	setp.eq.b32 	%p19, %r316, 1;
	selp.f32 	%f138, %f394, 0f3F800000, %p19;
	fma.rn.f32 	%f139, %f137, %f138, 0f00000000;
	fma.rn.f32 	%f140, %f137, 0f37CBAC00, 0fBAB607ED;
	selp.f32 	%f141, 0fB94D4153, %f140, %p19;
	selp.f32 	%f142, 0f3C0885E4, 0f3D2AAABB, %p19;
	fma.rn.f32 	%f143, %f141, %f137, %f142;
	selp.f32 	%f144, 0fBE2AAAA8, 0fBEFFFFFF, %p19;
	fma.rn.f32 	%f145, %f143, %f137, %f144;
	fma.rn.f32 	%f146, %f145, %f139, %f138;
	and.b32  	%r317, %r315, 2;
	setp.eq.s32 	%p20, %r317, 0;
	mov.f32 	%f147, 0f00000000;
	sub.f32 	%f148, %f147, %f146;
	selp.f32 	%f149, %f146, %f148, %p20;
	ld.shared.f32 	%f150, [%r54];
	mul.f32 	%f151, %f13, %f150;
	fma.rn.f32 	%f17, %f151, %f149, %f392;
	mov.u32 	%r532, %r580;
	mov.f32 	%f395, %f407;
	@%p2 bra 	$L__BB0_22;
	mov.b64 	%rd229, 0;
	mov.b32 	%r529, 0;
$L__BB0_18:
	.pragma "nounroll";
	mul.wide.u32 	%rd82, %r529, 4;
	mov.u64 	%rd83, __cudart_i2opi_f;
	add.s64 	%rd84, %rd83, %rd82;
	ld.global.nc.u32 	%r319, [%rd84];
	mad.wide.u32 	%rd85, %r319, %r30, %rd229;
	shr.u64 	%rd229, %rd85, 32;
	add.s64 	%rd86, %rd2, %rd82;
	st.local.u32 	[%rd86], %rd85;
	add.s32 	%r529, %r529, 1;
	setp.ne.s32 	%p21, %r529, 6;
	@%p21 bra 	$L__BB0_18;
	setp.eq.s32 	%p22, %r31, 0;
	st.local.u32 	[%rd2+24], %rd229;
	ld.local.u32 	%r530, [%rd11+24];
	ld.local.u32 	%r531, [%rd11+20];
	@%p22 bra 	$L__BB0_21;
	shf.l.wrap.b32 	%r530, %r531, %r530, %r31;
	ld.local.u32 	%r320, [%rd11+16];
	shf.l.wrap.b32 	%r531, %r320, %r531, %r31;
$L__BB0_21:
	shr.u32 	%r321, %r530, 30;
	shf.l.wrap.b32 	%r322, %r531, %r530, 2;
	shl.b32 	%r323, %r531, 2;
	shr.u32 	%r324, %r322, 31;
	add.s32 	%r532, %r324, %r321;
	shr.s32 	%r325, %r322, 31;
	xor.b32  	%r326, %r325, %r322;
	xor.b32  	%r327, %r325, %r323;
	cvt.u64.u32 	%rd87, %r326;
	shl.b64 	%rd88, %rd87, 32;
	cvt.u64.u32 	%rd89, %r327;
	or.b64  	%rd90, %rd88, %rd89;
	cvt.rn.f64.s64 	%fd35, %rd90;
	mul.f64 	%fd36, %fd35, 0d3BF921FB54442D19;
	cvt.rn.f32.f64 	%f152, %fd36;
	neg.f32 	%f153, %f152;
	setp.lt.s32 	%p23, %r322, 0;
	selp.f32 	%f395, %f153, %f152, %p23;
$L__BB0_22:
	mul.lo.s32 	%r328, %r2, 3;
	cvt.rn.f64.u32 	%fd37, %r328;
	mul.f64 	%fd38, %fd37, 0d400921FB54442D18;
	mul.f64 	%fd39, %fd38, 0d3FB0000000000000;
	cvt.rn.f32.f64 	%f154, %fd39;
	abs.f32 	%f155, %f154;
	setp.eq.f32 	%p24, %f155, 0f7F800000;
	setp.ltu.f32 	%p25, %f155, 0f47CE4780;
	add.s32 	%r329, %r532, 1;
	mul.rn.f32 	%f156, %f395, %f395;
	and.b32  	%r330, %r532, 1;
	setp.eq.b32 	%p26, %r330, 1;
	selp.f32 	%f157, %f395, 0f3F800000, %p26;
	fma.rn.f32 	%f158, %f156, %f157, 0f00000000;
	fma.rn.f32 	%f159, %f156, 0f37CBAC00, 0fBAB607ED;
	selp.f32 	%f160, 0fB94D4153, %f159, %p26;
	selp.f32 	%f161, 0f3C0885E4, 0f3D2AAABB, %p26;
	fma.rn.f32 	%f162, %f160, %f156, %f161;
	selp.f32 	%f163, 0fBE2AAAA8, 0fBEFFFFFF, %p26;
	fma.rn.f32 	%f164, %f162, %f156, %f163;
	fma.rn.f32 	%f165, %f164, %f158, %f157;
	and.b32  	%r331, %r329, 2;
	setp.eq.s32 	%p27, %r331, 0;
	mov.f32 	%f166, 0f00000000;
	sub.f32 	%f167, %f166, %f165;
	selp.f32 	%f20, %f165, %f167, %p27;
	or.pred  	%p28, %p25, %p24;
	selp.b32 	%r536, %r8, 0, %p25;
	mul.rn.f32 	%f168, %f154, %f166;
	selp.f32 	%f396, %f2, %f168, %p25;
	@%p28 bra 	$L__BB0_28;
	mov.b64 	%rd230, 0;
	mov.b32 	%r533, 0;
$L__BB0_24:
	.pragma "nounroll";
	mul.wide.u32 	%rd92, %r533, 4;
	mov.u64 	%rd93, __cudart_i2opi_f;
	add.s64 	%rd94, %rd93, %rd92;
	ld.global.nc.u32 	%r333, [%rd94];
	mad.wide.u32 	%rd95, %r333, %r9, %rd230;
	shr.u64 	%rd230, %rd95, 32;
	add.s64 	%rd96, %rd1, %rd92;
	st.local.u32 	[%rd96], %rd95;
	add.s32 	%r533, %r533, 1;
	setp.ne.s32 	%p29, %r533, 6;
	@%p29 bra 	$L__BB0_24;
	setp.eq.s32 	%p30, %r10, 0;
	st.local.u32 	[%rd1+24], %rd230;
	ld.local.u32 	%r534, [%rd4+24];
	ld.local.u32 	%r535, [%rd4+20];
	@%p30 bra 	$L__BB0_27;
	shf.l.wrap.b32 	%r534, %r535, %r534, %r10;
	ld.local.u32 	%r334, [%rd4+16];
	shf.l.wrap.b32 	%r535, %r334, %r535, %r10;
$L__BB0_27:
	shr.u32 	%r335, %r534, 30;
	shf.l.wrap.b32 	%r336, %r535, %r534, 2;
	shl.b32 	%r337, %r535, 2;
	shr.u32 	%r338, %r336, 31;
	add.s32 	%r536, %r338, %r335;
	shr.s32 	%r339, %r336, 31;
	xor.b32  	%r340, %r339, %r336;
	xor.b32  	%r341, %r339, %r337;
	cvt.u64.u32 	%rd97, %r340;
	shl.b64 	%rd98, %rd97, 32;
	cvt.u64.u32 	%rd99, %r341;
	or.b64  	%rd100, %rd98, %rd99;
	cvt.rn.f64.s64 	%fd40, %rd100;
	mul.f64 	%fd41, %fd40, 0d3BF921FB54442D19;
	cvt.rn.f32.f64 	%f169, %fd41;
	neg.f32 	%f170, %f169;
	setp.lt.s32 	%p31, %r336, 0;
	selp.f32 	%f396, %f170, %f169, %p31;
$L__BB0_28:
	add.s32 	%r342, %r536, 1;
	mul.rn.f32 	%f171, %f396, %f396;
	and.b32  	%r343, %r536, 1;
	setp.eq.b32 	%p32, %r343, 1;
	selp.f32 	%f172, %f396, 0f3F800000, %p32;
	fma.rn.f32 	%f173, %f171, %f172, 0f00000000;
	fma.rn.f32 	%f174, %f171, 0f37CBAC00, 0fBAB607ED;
	selp.f32 	%f175, 0fB94D4153, %f174, %p32;
	selp.f32 	%f176, 0f3C0885E4, 0f3D2AAABB, %p32;
	fma.rn.f32 	%f177, %f175, %f171, %f176;
	selp.f32 	%f178, 0fBE2AAAA8, 0fBEFFFFFF, %p32;
	fma.rn.f32 	%f179, %f177, %f171, %f178;
	fma.rn.f32 	%f180, %f179, %f173, %f172;
	and.b32  	%r344, %r342, 2;
	setp.eq.s32 	%p33, %r344, 0;
	mov.f32 	%f181, 0f00000000;
	sub.f32 	%f182, %f181, %f180;
	selp.f32 	%f183, %f180, %f182, %p33;
	ld.shared.f32 	%f184, [%r54+32];
	mul.f32 	%f185, %f20, %f184;
	fma.rn.f32 	%f24, %f185, %f183, %f17;
	mov.u32 	%r540, %r580;
	mov.f32 	%f397, %f407;
	@%p2 bra 	$L__BB0_34;
	mov.b64 	%rd231, 0;
	mov.b32 	%r537, 0;
$L__BB0_30:
	.pragma "nounroll";
	mul.wide.u32 	%rd102, %r537, 4;
	mov.u64 	%rd103, __cudart_i2opi_f;
	add.s64 	%rd104, %rd103, %rd102;
	ld.global.nc.u32 	%r346, [%rd104];
	mad.wide.u32 	%rd105, %r346, %r30, %rd231;
	shr.u64 	%rd231, %rd105, 32;
	add.s64 	%rd106, %rd2, %rd102;
	st.local.u32 	[%rd106], %rd105;
	add.s32 	%r537, %r537, 1;
	setp.ne.s32 	%p34, %r537, 6;
	@%p34 bra 	$L__BB0_30;
	setp.eq.s32 	%p35, %r31, 0;
	st.local.u32 	[%rd2+24], %rd231;
	ld.local.u32 	%r538, [%rd11+24];
	ld.local.u32 	%r539, [%rd11+20];
	@%p35 bra 	$L__BB0_33;
	shf.l.wrap.b32 	%r538, %r539, %r538, %r31;
	ld.local.u32 	%r347, [%rd11+16];
	shf.l.wrap.b32 	%r539, %r347, %r539, %r31;
$L__BB0_33:
	shr.u32 	%r348, %r538, 30;
	shf.l.wrap.b32 	%r349, %r539, %r538, 2;
	shl.b32 	%r350, %r539, 2;
	shr.u32 	%r351, %r349, 31;
	add.s32 	%r540, %r351, %r348;
	shr.s32 	%r352, %r349, 31;
	xor.b32  	%r353, %r352, %r349;
	xor.b32  	%r354, %r352, %r350;
	cvt.u64.u32 	%rd107, %r353;
	shl.b64 	%rd108, %rd107, 32;
	cvt.u64.u32 	%rd109, %r354;
	or.b64  	%rd110, %rd108, %rd109;
	cvt.rn.f64.s64 	%fd42, %rd110;
	mul.f64 	%fd43, %fd42, 0d3BF921FB54442D19;
	cvt.rn.f32.f64 	%f186, %fd43;
	neg.f32 	%f187, %f186;
	setp.lt.s32 	%p36, %r349, 0;
	selp.f32 	%f397, %f187, %f186, %p36;
$L__BB0_34:
	mul.lo.s32 	%r355, %r2, 5;
	cvt.rn.f64.u32 	%fd44, %r355;
	mul.f64 	%fd45, %fd44, 0d400921FB54442D18;
	mul.f64 	%fd46, %fd45, 0d3FB0000000000000;
	cvt.rn.f32.f64 	%f188, %fd46;
	abs.f32 	%f189, %f188;
	setp.eq.f32 	%p37, %f189, 0f7F800000;
	setp.ltu.f32 	%p38, %f189, 0f47CE4780;
	add.s32 	%r356, %r540, 1;
	mul.rn.f32 	%f190, %f397, %f397;
	and.b32  	%r357, %r540, 1;
	setp.eq.b32 	%p39, %r357, 1;
	selp.f32 	%f191, %f397, 0f3F800000, %p39;
	fma.rn.f32 	%f192, %f190, %f191, 0f00000000;
	fma.rn.f32 	%f193, %f190, 0f37CBAC00, 0fBAB607ED;
	selp.f32 	%f194, 0fB94D4153, %f193, %p39;
	selp.f32 	%f195, 0f3C0885E4, 0f3D2AAABB, %p39;
	fma.rn.f32 	%f196, %f194, %f190, %f195;
	selp.f32 	%f197, 0fBE2AAAA8, 0fBEFFFFFF, %p39;
	fma.rn.f32 	%f198, %f196, %f190, %f197;
	fma.rn.f32 	%f199, %f198, %f192, %f191;
	and.b32  	%r358, %r356, 2;
	setp.eq.s32 	%p40, %r358, 0;
	mov.f32 	%f200, 0f00000000;
	sub.f32 	%f201, %f200, %f199;
	selp.f32 	%f27, %f199, %f201, %p40;
	or.pred  	%p41, %p38, %p37;
	selp.b32 	%r544, %r11, 0, %p38;
	mul.rn.f32 	%f202, %f188, %f200;
	selp.f32 	%f398, %f3, %f202, %p38;
	@%p41 bra 	$L__BB0_40;
	mov.b64 	%rd232, 0;
	mov.b32 	%r541, 0;
$L__BB0_36:
	.pragma "nounroll";
	mul.wide.u32 	%rd112, %r541, 4;
	mov.u64 	%rd113, __cudart_i2opi_f;
	add.s64 	%rd114, %rd113, %rd112;
	ld.global.nc.u32 	%r360, [%rd114];
	mad.wide.u32 	%rd115, %r360, %r12, %rd232;
	shr.u64 	%rd232, %rd115, 32;
	add.s64 	%rd116, %rd1, %rd112;
	st.local.u32 	[%rd116], %rd115;
	add.s32 	%r541, %r541, 1;
	setp.ne.s32 	%p42, %r541, 6;
	@%p42 bra 	$L__BB0_36;
	setp.eq.s32 	%p43, %r13, 0;
	st.local.u32 	[%rd1+24], %rd232;
	ld.local.u32 	%r542, [%rd5+24];
	ld.local.u32 	%r543, [%rd5+20];
	@%p43 bra 	$L__BB0_39;
	shf.l.wrap.b32 	%r542, %r543, %r542, %r13;
	ld.local.u32 	%r361, [%rd5+16];
	shf.l.wrap.b32 	%r543, %r361, %r543, %r13;
$L__BB0_39:
	shr.u32 	%r362, %r542, 30;
	shf.l.wrap.b32 	%r363, %r543, %r542, 2;
	shl.b32 	%r364, %r543, 2;
	shr.u32 	%r365, %r363, 31;
	add.s32 	%r544, %r365, %r362;
	shr.s32 	%r366, %r363, 31;
	xor.b32  	%r367, %r366, %r363;
	xor.b32  	%r368, %r366, %r364;
	cvt.u64.u32 	%rd117, %r367;
	shl.b64 	%rd118, %rd117, 32;
	cvt.u64.u32 	%rd119, %r368;
	or.b64  	%rd120, %rd118, %rd119;
	cvt.rn.f64.s64 	%fd47, %rd120;
	mul.f64 	%fd48, %fd47, 0d3BF921FB54442D19;
	cvt.rn.f32.f64 	%f203, %fd48;
	neg.f32 	%f204, %f203;
	setp.lt.s32 	%p44, %r363, 0;
	selp.f32 	%f398, %f204, %f203, %p44;
$L__BB0_40:
	add.s32 	%r369, %r544, 1;
	mul.rn.f32 	%f205, %f398, %f398;
	and.b32  	%r370, %r544, 1;
	setp.eq.b32 	%p45, %r370, 1;
	selp.f32 	%f206, %f398, 0f3F800000, %p45;
	fma.rn.f32 	%f207, %f205, %f206, 0f00000000;
	fma.rn.f32 	%f208, %f205, 0f37CBAC00, 0fBAB607ED;
	selp.f32 	%f209, 0fB94D4153, %f208, %p45;
	selp.f32 	%f210, 0f3C0885E4, 0f3D2AAABB, %p45;
	fma.rn.f32 	%f211, %f209, %f205, %f210;
	selp.f32 	%f212, 0fBE2AAAA8, 0fBEFFFFFF, %p45;
	fma.rn.f32 	%f213, %f211, %f205, %f212;
	fma.rn.f32 	%f214, %f213, %f207, %f206;
	and.b32  	%r371, %r369, 2;
	setp.eq.s32 	%p46, %r371, 0;
	mov.f32 	%f215, 0f00000000;
	sub.f32 	%f216, %f215, %f214;
	selp.f32 	%f217, %f214, %f216, %p46;
	ld.shared.f32 	%f218, [%r54+64];
	mul.f32 	%f219, %f27, %f218;
	fma.rn.f32 	%f31, %f219, %f217, %f24;
	mov.u32 	%r548, %r580;
	mov.f32 	%f399, %f407;
	@%p2 bra 	$L__BB0_46;
	mov.b64 	%rd233, 0;
	mov.b32 	%r545, 0;
$L__BB0_42:
	.pragma "nounroll";
	mul.wide.u32 	%rd122, %r545, 4;
	mov.u64 	%rd123, __cudart_i2opi_f;
	add.s64 	%rd124, %rd123, %rd122;
	ld.global.nc.u32 	%r373, [%rd124];
	mad.wide.u32 	%rd125, %r373, %r30, %rd233;
	shr.u64 	%rd233, %rd125, 32;
	add.s64 	%rd126, %rd2, %rd122;
	st.local.u32 	[%rd126], %rd125;
	add.s32 	%r545, %r545, 1;
	setp.ne.s32 	%p47, %r545, 6;
	@%p47 bra 	$L__BB0_42;
	setp.eq.s32 	%p48, %r31, 0;
	st.local.u32 	[%rd2+24], %rd233;
	ld.local.u32 	%r546, [%rd11+24];
	ld.local.u32 	%r547, [%rd11+20];
	@%p48 bra 	$L__BB0_45;
	shf.l.wrap.b32 	%r546, %r547, %r546, %r31;
	ld.local.u32 	%r374, [%rd11+16];
	shf.l.wrap.b32 	%r547, %r374, %r547, %r31;
$L__BB0_45:
	shr.u32 	%r375, %r546, 30;
	shf.l.wrap.b32 	%r376, %r547, %r546, 2;
	shl.b32 	%r377, %r547, 2;
	shr.u32 	%r378, %r376, 31;
	add.s32 	%r548, %r378, %r375;
	shr.s32 	%r379, %r376, 31;
	xor.b32  	%r380, %r379, %r376;
	xor.b32  	%r381, %r379, %r377;
	cvt.u64.u32 	%rd127, %r380;
	shl.b64 	%rd128, %rd127, 32;
	cvt.u64.u32 	%rd129, %r381;
	or.b64  	%rd130, %rd128, %rd129;
	cvt.rn.f64.s64 	%fd49, %rd130;
	mul.f64 	%fd50, %fd49, 0d3BF921FB54442D19;
	cvt.rn.f32.f64 	%f220, %fd50;
	neg.f32 	%f221, %f220;
	setp.lt.s32 	%p49, %r376, 0;
	selp.f32 	%f399, %f221, %f220, %p49;
$L__BB0_46:
	mul.lo.s32 	%r382, %r2, 7;
	cvt.rn.f64.u32 	%fd51, %r382;
	mul.f64 	%fd52, %fd51, 0d400921FB54442D18;
	mul.f64 	%fd53, %fd52, 0d3FB0000000000000;
	cvt.rn.f32.f64 	%f222, %fd53;
	abs.f32 	%f223, %f222;
	setp.eq.f32 	%p50, %f223, 0f7F800000;
	setp.ltu.f32 	%p51, %f223, 0f47CE4780;
	add.s32 	%r383, %r548, 1;
	mul.rn.f32 	%f224, %f399, %f399;
	and.b32  	%r384, %r548, 1;
	setp.eq.b32 	%p52, %r384, 1;
	selp.f32 	%f225, %f399, 0f3F800000, %p52;
	fma.rn.f32 	%f226, %f224, %f225, 0f00000000;
	fma.rn.f32 	%f227, %f224, 0f37CBAC00, 0fBAB607ED;
	selp.f32 	%f228, 0fB94D4153, %f227, %p52;
	selp.f32 	%f229, 0f3C0885E4, 0f3D2AAABB, %p52;
	fma.rn.f32 	%f230, %f228, %f224, %f229;
	selp.f32 	%f231, 0fBE2AAAA8, 0fBEFFFFFF, %p52;
	fma.rn.f32 	%f232, %f230, %f224, %f231;
	fma.rn.f32 	%f233, %f232, %f226, %f225;
	and.b32  	%r385, %r383, 2;
	setp.eq.s32 	%p53, %r385, 0;
	mov.f32 	%f234, 0f00000000;
	sub.f32 	%f235, %f234, %f233;
	selp.f32 	%f34, %f233, %f235, %p53;
	or.pred  	%p54, %p51, %p50;
	selp.b32 	%r552, %r14, 0, %p51;
	mul.rn.f32 	%f236, %f222, %f234;
	selp.f32 	%f400, %f4, %f236, %p51;
	@%p54 bra 	$L__BB0_52;
	mov.b64 	%rd234, 0;
	mov.b32 	%r549, 0;
$L__BB0_48:
	.pragma "nounroll";
	mul.wide.u32 	%rd132, %r549, 4;
	mov.u64 	%rd133, __cudart_i2opi_f;
	add.s64 	%rd134, %rd133, %rd132;
	ld.global.nc.u32 	%r387, [%rd134];
	mad.wide.u32 	%rd135, %r387, %r15, %rd234;
	shr.u64 	%rd234, %rd135, 32;
	add.s64 	%rd136, %rd1, %rd132;
	st.local.u32 	[%rd136], %rd135;
	add.s32 	%r549, %r549, 1;
	setp.ne.s32 	%p55, %r549, 6;
	@%p55 bra 	$L__BB0_48;
	setp.eq.s32 	%p56, %r16, 0;
	st.local.u32 	[%rd1+24], %rd234;
	ld.local.u32 	%r550, [%rd6+24];
	ld.local.u32 	%r551, [%rd6+20];
	@%p56 bra 	$L__BB0_51;
	shf.l.wrap.b32 	%r550, %r551, %r550, %r16;
	ld.local.u32 	%r388, [%rd6+16];
	shf.l.wrap.b32 	%r551, %r388, %r551, %r16;
$L__BB0_51:
	shr.u32 	%r389, %r550, 30;
	shf.l.wrap.b32 	%r390, %r551, %r550, 2;
	shl.b32 	%r391, %r551, 2;
	shr.u32 	%r392, %r390, 31;
	add.s32 	%r552, %r392, %r389;
	shr.s32 	%r393, %r390, 31;
	xor.b32  	%r394, %r393, %r390;
	xor.b32  	%r395, %r393, %r391;
	cvt.u64.u32 	%rd137, %r394;
	shl.b64 	%rd138, %rd137, 32;
	cvt.u64.u32 	%rd139, %r395;
	or.b64  	%rd140, %rd138, %rd139;
	cvt.rn.f64.s64 	%fd54, %rd140;
	mul.f64 	%fd55, %fd54, 0d3BF921FB54442D19;
	cvt.rn.f32.f64 	%f237, %fd55;
	neg.f32 	%f238, %f237;
	setp.lt.s32 	%p57, %r390, 0;
	selp.f32 	%f400, %f238, %f237, %p57;
$L__BB0_52:
	add.s32 	%r396, %r552, 1;
	mul.rn.f32 	%f239, %f400, %f400;
	and.b32  	%r397, %r552, 1;
	setp.eq.b32 	%p58, %r397, 1;
	selp.f32 	%f240, %f400, 0f3F800000, %p58;
	fma.rn.f32 	%f241, %f239, %f240, 0f00000000;
	fma.rn.f32 	%f242, %f239, 0f37CBAC00, 0fBAB607ED;
	selp.f32 	%f243, 0fB94D4153, %f242, %p58;
	selp.f32 	%f244, 0f3C0885E4, 0f3D2AAABB, %p58;
	fma.rn.f32 	%f245, %f243, %f239, %f244;
	selp.f32 	%f246, 0fBE2AAAA8, 0fBEFFFFFF, %p58;
	fma.rn.f32 	%f247, %f245, %f239, %f246;
	fma.rn.f32 	%f248, %f247, %f241, %f240;
	and.b32  	%r398, %r396, 2;
	setp.eq.s32 	%p59, %r398, 0;
	mov.f32 	%f249, 0f00000000;
	sub.f32 	%f250, %f249, %f248;
	selp.f32 	%f251, %f248, %f250, %p59;
	ld.shared.f32 	%f252, [%r54+96];
	mul.f32 	%f253, %f34, %f252;
	fma.rn.f32 	%f38, %f253, %f251, %f31;
	mov.u32 	%r556, %r580;
	mov.f32 	%f401, %f407;
	@%p2 bra 	$L__BB0_58;
	mov.b64 	%rd235, 0;
	mov.b32 	%r553, 0;
$L__BB0_54:
	.pragma "nounroll";
	mul.wide.u32 	%rd142, %r553, 4;
	mov.u64 	%rd143, __cudart_i2opi_f;
	add.s64 	%rd144, %rd143, %rd142;
	ld.global.nc.u32 	%r400, [%rd144];
	mad.wide.u32 	%rd145, %r400, %r30, %rd235;
	shr.u64 	%rd235, %rd145, 32;
	add.s64 	%rd146, %rd2, %rd142;
	st.local.u32 	[%rd146], %rd145;
	add.s32 	%r553, %r553, 1;
	setp.ne.s32 	%p60, %r553, 6;
	@%p60 bra 	$L__BB0_54;
	setp.eq.s32 	%p61, %r31, 0;
	st.local.u32 	[%rd2+24], %rd235;
	ld.local.u32 	%r554, [%rd11+24];
	ld.local.u32 	%r555, [%rd11+20];
	@%p61 bra 	$L__BB0_57;
	shf.l.wrap.b32 	%r554, %r555, %r554, %r31;
	ld.local.u32 	%r401, [%rd11+16];
	shf.l.wrap.b32 	%r555, %r401, %r555, %r31;
$L__BB0_57:
	shr.u32 	%r402, %r554, 30;
	shf.l.wrap.b32 	%r403, %r555, %r554, 2;
	shl.b32 	%r404, %r555, 2;
	shr.u32 	%r405, %r403, 31;
	add.s32 	%r556, %r405, %r402;
	shr.s32 	%r406, %r403, 31;
	xor.b32  	%r407, %r406, %r403;
	xor.b32  	%r408, %r406, %r404;
	cvt.u64.u32 	%rd147, %r407;
	shl.b64 	%rd148, %rd147, 32;
	cvt.u64.u32 	%rd149, %r408;
	or.b64  	%rd150, %rd148, %rd149;
	cvt.rn.f64.s64 	%fd56, %rd150;
	mul.f64 	%fd57, %fd56, 0d3BF921FB54442D19;
	cvt.rn.f32.f64 	%f254, %fd57;
	neg.f32 	%f255, %f254;
	setp.lt.s32 	%p62, %r403, 0;
	selp.f32 	%f401, %f255, %f254, %p62;
$L__BB0_58:
	mul.lo.s32 	%r409, %r2, 9;
	cvt.rn.f64.u32 	%fd58, %r409;
	mul.f64 	%fd59, %fd58, 0d400921FB54442D18;
	mul.f64 	%fd60, %fd59, 0d3FB0000000000000;
	cvt.rn.f32.f64 	%f256, %fd60;
	abs.f32 	%f257, %f256;
	setp.eq.f32 	%p63, %f257, 0f7F800000;
	setp.ltu.f32 	%p64, %f257, 0f47CE4780;
	add.s32 	%r410, %r556, 1;
	mul.rn.f32 	%f258, %f401, %f401;
	and.b32  	%r411, %r556, 1;
	setp.eq.b32 	%p65, %r411, 1;
	selp.f32 	%f259, %f401, 0f3F800000, %p65;
	fma.rn.f32 	%f260, %f258, %f259, 0f00000000;
	fma.rn.f32 	%f261, %f258, 0f37CBAC00, 0fBAB607ED;
	selp.f32 	%f262, 0fB94D4153, %f261, %p65;
	selp.f32 	%f263, 0f3C0885E4, 0f3D2AAABB, %p65;
	fma.rn.f32 	%f264, %f262, %f258, %f263;
	selp.f32 	%f265, 0fBE2AAAA8, 0fBEFFFFFF, %p65;
	fma.rn.f32 	%f266, %f264, %f258, %f265;
	fma.rn.f32 	%f267, %f266, %f260, %f259;
	and.b32  	%r412, %r410, 2;
	setp.eq.s32 	%p66, %r412, 0;
	mov.f32 	%f268, 0f00000000;
	sub.f32 	%f269, %f268, %f267;
	selp.f32 	%f41, %f267, %f269, %p66;
	or.pred  	%p67, %p64, %p63;
	selp.b32 	%r560, %r17, 0, %p64;
	mul.rn.f32 	%f270, %f256, %f268;
	selp.f32 	%f402, %f5, %f270, %p64;
	@%p67 bra 	$L__BB0_64;
	mov.b64 	%rd236, 0;
	mov.b32 	%r557, 0;
$L__BB0_60:
	.pragma "nounroll";
	mul.wide.u32 	%rd152, %r557, 4;
	mov.u64 	%rd153, __cudart_i2opi_f;
	add.s64 	%rd154, %rd153, %rd152;
	ld.global.nc.u32 	%r414, [%rd154];
	mad.wide.u32 	%rd155, %r414, %r18, %rd236;
	shr.u64 	%rd236, %rd155, 32;
	add.s64 	%rd156, %rd1, %rd152;
	st.local.u32 	[%rd156], %rd155;
	add.s32 	%r557, %r557, 1;
	setp.ne.s32 	%p68, %r557, 6;
	@%p68 bra 	$L__BB0_60;
	setp.eq.s32 	%p69, %r19, 0;
	st.local.u32 	[%rd1+24], %rd236;
	ld.local.u32 	%r558, [%rd7+24];
	ld.local.u32 	%r559, [%rd7+20];
	@%p69 bra 	$L__BB0_63;
	shf.l.wrap.b32 	%r558, %r559, %r558, %r19;
	ld.local.u32 	%r415, [%rd7+16];
	shf.l.wrap.b32 	%r559, %r415, %r559, %r19;
$L__BB0_63:
	shr.u32 	%r416, %r558, 30;
	shf.l.wrap.b32 	%r417, %r559, %r558, 2;
	shl.b32 	%r418, %r559, 2;
	shr.u32 	%r419, %r417, 31;
	add.s32 	%r560, %r419, %r416;
	shr.s32 	%r420, %r417, 31;
	xor.b32  	%r421, %r420, %r417;
	xor.b32  	%r422, %r420, %r418;
	cvt.u64.u32 	%rd157, %r421;
	shl.b64 	%rd158, %rd157, 32;
	cvt.u64.u32 	%rd159, %r422;
	or.b64  	%rd160, %rd158, %rd159;
	cvt.rn.f64.s64 	%fd61, %rd160;
	mul.f64 	%fd62, %fd61, 0d3BF921FB54442D19;
	cvt.rn.f32.f64 	%f271, %fd62;
	neg.f32 	%f272, %f271;
	setp.lt.s32 	%p70, %r417, 0;
	selp.f32 	%f402, %f272, %f271, %p70;
$L__BB0_64:
	add.s32 	%r423, %r560, 1;
	mul.rn.f32 	%f273, %f402, %f402;
	and.b32  	%r424, %r560, 1;
	setp.eq.b32 	%p71, %r424, 1;
	selp.f32 	%f274, %f402, 0f3F800000, %p71;
	fma.rn.f32 	%f275, %f273, %f274, 0f00000000;
	fma.rn.f32 	%f276, %f273, 0f37CBAC00, 0fBAB607ED;
	selp.f32 	%f277, 0fB94D4153, %f276, %p71;
	selp.f32 	%f278, 0f3C0885E4, 0f3D2AAABB, %p71;
	fma.rn.f32 	%f279, %f277, %f273, %f278;
	selp.f32 	%f280, 0fBE2AAAA8, 0fBEFFFFFF, %p71;
	fma.rn.f32 	%f281, %f279, %f273, %f280;
	fma.rn.f32 	%f282, %f281, %f275, %f274;
	and.b32  	%r425, %r423, 2;
	setp.eq.s32 	%p72, %r425, 0;
	mov.f32 	%f283, 0f00000000;
	sub.f32 	%f284, %f283, %f282;
	selp.f32 	%f285, %f282, %f284, %p72;
	ld.shared.f32 	%f286, [%r54+128];
	mul.f32 	%f287, %f41, %f286;
	fma.rn.f32 	%f45, %f287, %f285, %f38;
	mov.u32 	%r564, %r580;
	mov.f32 	%f403, %f407;
	@%p2 bra 	$L__BB0_70;
	mov.b64 	%rd237, 0;
	mov.b32 	%r561, 0;
$L__BB0_66:
	.pragma "nounroll";
	mul.wide.u32 	%rd162, %r561, 4;
	mov.u64 	%rd163, __cudart_i2opi_f;
	add.s64 	%rd164, %rd163, %rd162;
	ld.global.nc.u32 	%r427, [%rd164];
	mad.wide.u32 	%rd165, %r427, %r30, %rd237;
	shr.u64 	%rd237, %rd165, 32;
	add.s64 	%rd166, %rd2, %rd162;
	st.local.u32 	[%rd166], %rd165;
	add.s32 	%r561, %r561, 1;
	setp.ne.s32 	%p73, %r561, 6;
	@%p73 bra 	$L__BB0_66;
	setp.eq.s32 	%p74, %r31, 0;
	st.local.u32 	[%rd2+24], %rd237;
	ld.local.u32 	%r562, [%rd11+24];
	ld.local.u32 	%r563, [%rd11+20];
	@%p74 bra 	$L__BB0_69;
	shf.l.wrap.b32 	%r562, %r563, %r562, %r31;
	ld.local.u32 	%r428, [%rd11+16];
	shf.l.wrap.b32 	%r563, %r428, %r563, %r31;
$L__BB0_69:
	shr.u32 	%r429, %r562, 30;
	shf.l.wrap.b32 	%r430, %r563, %r562, 2;
	shl.b32 	%r431, %r563, 2;
	shr.u32 	%r432, %r430, 31;
	add.s32 	%r564, %r432, %r429;
	shr.s32 	%r433, %r430, 31;
	xor.b32  	%r434, %r433, %r430;
	xor.b32  	%r435, %r433, %r431;
	cvt.u64.u32 	%rd167, %r434;
	shl.b64 	%rd168, %rd167, 32;
	cvt.u64.u32 	%rd169, %r435;
	or.b64  	%rd170, %rd168, %rd169;
	cvt.rn.f64.s64 	%fd63, %rd170;
	mul.f64 	%fd64, %fd63, 0d3BF921FB54442D19;
	cvt.rn.f32.f64 	%f288, %fd64;
	neg.f32 	%f289, %f288;
	setp.lt.s32 	%p75, %r430, 0;
	selp.f32 	%f403, %f289, %f288, %p75;
$L__BB0_70:
	mul.lo.s32 	%r436, %r2, 11;
	cvt.rn.f64.u32 	%fd65, %r436;
	mul.f64 	%fd66, %fd65, 0d400921FB54442D18;
	mul.f64 	%fd67, %fd66, 0d3FB0000000000000;
	cvt.rn.f32.f64 	%f290, %fd67;
	abs.f32 	%f291, %f290;
	setp.eq.f32 	%p76, %f291, 0f7F800000;
	setp.ltu.f32 	%p77, %f291, 0f47CE4780;
	add.s32 	%r437, %r564, 1;
	mul.rn.f32 	%f292, %f403, %f403;
	and.b32  	%r438, %r564, 1;
	setp.eq.b32 	%p78, %r438, 1;
	selp.f32 	%f293, %f403, 0f3F800000, %p78;
	fma.rn.f32 	%f294, %f292, %f293, 0f00000000;
	fma.rn.f32 	%f295, %f292, 0f37CBAC00, 0fBAB607ED;
	selp.f32 	%f296, 0fB94D4153, %f295, %p78;
	selp.f32 	%f297, 0f3C0885E4, 0f3D2AAABB, %p78;
	fma.rn.f32 	%f298, %f296, %f292, %f297;
	selp.f32 	%f299, 0fBE2AAAA8, 0fBEFFFFFF, %p78;
	fma.rn.f32 	%f300, %f298, %f292, %f299;
	fma.rn.f32 	%f301, %f300, %f294, %f293;
	and.b32  	%r439, %r437, 2;
	setp.eq.s32 	%p79, %r439, 0;
	mov.f32 	%f302, 0f00000000;
	sub.f32 	%f303, %f302, %f301;
	selp.f32 	%f48, %f301, %f303, %p79;
	or.pred  	%p80, %p77, %p76;
	selp.b32 	%r568, %r20, 0, %p77;
	mul.rn.f32 	%f304, %f290, %f302;
	selp.f32 	%f404, %f6, %f304, %p77;
	@%p80 bra 	$L__BB0_76;
	mov.b64 	%rd238, 0;
	mov.b32 	%r565, 0;
$L__BB0_72:
	.pragma "nounroll";
	mul.wide.u32 	%rd172, %r565, 4;
	mov.u64 	%rd173, __cudart_i2opi_f;
	add.s64 	%rd174, %rd173, %rd172;
	ld.global.nc.u32 	%r441, [%rd174];
	mad.wide.u32 	%rd175, %r441, %r21, %rd238;
	shr.u64 	%rd238, %rd175, 32;
	add.s64 	%rd176, %rd1, %rd172;
	st.local.u32 	[%rd176], %rd175;
	add.s32 	%r565, %r565, 1;
	setp.ne.s32 	%p81, %r565, 6;
	@%p81 bra 	$L__BB0_72;
	setp.eq.s32 	%p82, %r22, 0;
	st.local.u32 	[%rd1+24], %rd238;
	ld.local.u32 	%r566, [%rd8+24];
	ld.local.u32 	%r567, [%rd8+20];
	@%p82 bra 	$L__BB0_75;
	shf.l.wrap.b32 	%r566, %r567, %r566, %r22;
	ld.local.u32 	%r442, [%rd8+16];
	shf.l.wrap.b32 	%r567, %r442, %r567, %r22;
$L__BB0_75:
	shr.u32 	%r443, %r566, 30;
	shf.l.wrap.b32 	%r444, %r567, %r566, 2;
	shl.b32 	%r445, %r567, 2;
	shr.u32 	%r446, %r444, 31;
	add.s32 	%r568, %r446, %r443;
	shr.s32 	%r447, %r444, 31;
	xor.b32  	%r448, %r447, %r444;
	xor.b32  	%r449, %r447, %r445;
	cvt.u64.u32 	%rd177, %r448;
	shl.b64 	%rd178, %rd177, 32;
	cvt.u64.u32 	%rd179, %r449;
	or.b64  	%rd180, %rd178, %rd179;
	cvt.rn.f64.s64 	%fd68, %rd180;
	mul.f64 	%fd69, %fd68, 0d3BF921FB54442D19;
	cvt.rn.f32.f64 	%f305, %fd69;
	neg.f32 	%f306, %f305;
	setp.lt.s32 	%p83, %r444, 0;
	selp.f32 	%f404, %f306, %f305, %p83;
$L__BB0_76:
	add.s32 	%r450, %r568, 1;
	mul.rn.f32 	%f307, %f404, %f404;
	and.b32  	%r451, %r568, 1;
	setp.eq.b32 	%p84, %r451, 1;
	selp.f32 	%f308, %f404, 0f3F800000, %p84;
	fma.rn.f32 	%f309, %f307, %f308, 0f00000000;
	fma.rn.f32 	%f310, %f307, 0f37CBAC00, 0fBAB607ED;
	selp.f32 	%f311, 0fB94D4153, %f310, %p84;
	selp.f32 	%f312, 0f3C0885E4, 0f3D2AAABB, %p84;
	fma.rn.f32 	%f313, %f311, %f307, %f312;
	selp.f32 	%f314, 0fBE2AAAA8, 0fBEFFFFFF, %p84;
	fma.rn.f32 	%f315, %f313, %f307, %f314;
	fma.rn.f32 	%f316, %f315, %f309, %f308;
	and.b32  	%r452, %r450, 2;
	setp.eq.s32 	%p85, %r452, 0;
	mov.f32 	%f317, 0f00000000;
	sub.f32 	%f318, %f317, %f316;
	selp.f32 	%f319, %f316, %f318, %p85;
	ld.shared.f32 	%f320, [%r54+160];
	mul.f32 	%f321, %f48, %f320;
	fma.rn.f32 	%f52, %f321, %f319, %f45;
	mov.u32 	%r572, %r580;
	mov.f32 	%f405, %f407;
	@%p2 bra 	$L__BB0_82;
	mov.b64 	%rd239, 0;
	mov.b32 	%r569, 0;
$L__BB0_78:
	.pragma "nounroll";
	mul.wide.u32 	%rd182, %r569, 4;
	mov.u64 	%rd183, __cudart_i2opi_f;
	add.s64 	%rd184, %rd183, %rd182;
	ld.global.nc.u32 	%r454, [%rd184];
	mad.wide.u32 	%rd185, %r454, %r30, %rd239;
	shr.u64 	%rd239, %rd185, 32;
	add.s64 	%rd186, %rd2, %rd182;
	st.local.u32 	[%rd186], %rd185;
	add.s32 	%r569, %r569, 1;
	setp.ne.s32 	%p86, %r569, 6;
	@%p86 bra 	$L__BB0_78;
	setp.eq.s32 	%p87, %r31, 0;
	st.local.u32 	[%rd2+24], %rd239;
	ld.local.u32 	%r570, [%rd11+24];
	ld.local.u32 	%r571, [%rd11+20];
	@%p87 bra 	$L__BB0_81;
	shf.l.wrap.b32 	%r570, %r571, %r570, %r31;
	ld.local.u32 	%r455, [%rd11+16];
	shf.l.wrap.b32 	%r571, %r455, %r571, %r31;
$L__BB0_81:
	shr.u32 	%r456, %r570, 30;
	shf.l.wrap.b32 	%r457, %r571, %r570, 2;
	shl.b32 	%r458, %r571, 2;
	shr.u32 	%r459, %r457, 31;
	add.s32 	%r572, %r459, %r456;
	shr.s32 	%r460, %r457, 31;
	xor.b32  	%r461, %r460, %r457;
	xor.b32  	%r462, %r460, %r458;
	cvt.u64.u32 	%rd187, %r461;
	shl.b64 	%rd188, %rd187, 32;
	cvt.u64.u32 	%rd189, %r462;
	or.b64  	%rd190, %rd188, %rd189;
	cvt.rn.f64.s64 	%fd70, %rd190;
	mul.f64 	%fd71, %fd70, 0d3BF921FB54442D19;
	cvt.rn.f32.f64 	%f322, %fd71;
	neg.f32 	%f323, %f322;
	setp.lt.s32 	%p88, %r457, 0;
	selp.f32 	%f405, %f323, %f322, %p88;
$L__BB0_82:
	mul.lo.s32 	%r463, %r2, 13;
	cvt.rn.f64.u32 	%fd72, %r463;
	mul.f64 	%fd73, %fd72, 0d400921FB54442D18;
	mul.f64 	%fd74, %fd73, 0d3FB0000000000000;
	cvt.rn.f32.f64 	%f324, %fd74;
	abs.f32 	%f325, %f324;
	setp.eq.f32 	%p89, %f325, 0f7F800000;
	setp.ltu.f32 	%p90, %f325, 0f47CE4780;
	add.s32 	%r464, %r572, 1;
	mul.rn.f32 	%f326, %f405, %f405;
	and.b32  	%r465, %r572, 1;
	setp.eq.b32 	%p91, %r465, 1;
	selp.f32 	%f327, %f405, 0f3F800000, %p91;
	fma.rn.f32 	%f328, %f326, %f327, 0f00000000;
	fma.rn.f32 	%f329, %f326, 0f37CBAC00, 0fBAB607ED;
	selp.f32 	%f330, 0fB94D4153, %f329, %p91;
	selp.f32 	%f331, 0f3C0885E4, 0f3D2AAABB, %p91;
	fma.rn.f32 	%f332, %f330, %f326, %f331;
	selp.f32 	%f333, 0fBE2AAAA8, 0fBEFFFFFF, %p91;
	fma.rn.f32 	%f334, %f332, %f326, %f333;
	fma.rn.f32 	%f335, %f334, %f328, %f327;
	and.b32  	%r466, %r464, 2;
	setp.eq.s32 	%p92, %r466, 0;
	mov.f32 	%f336, 0f00000000;
	sub.f32 	%f337, %f336, %f335;
	selp.f32 	%f55, %f335, %f337, %p92;
	or.pred  	%p93, %p90, %p89;
	selp.b32 	%r576, %r23, 0, %p90;
	mul.rn.f32 	%f338, %f324, %f336;
	selp.f32 	%f406, %f7, %f338, %p90;
	@%p93 bra 	$L__BB0_88;
	mov.b64 	%rd240, 0;
	mov.b32 	%r573, 0;
$L__BB0_84:
	.pragma "nounroll";
	mul.wide.u32 	%rd192, %r573, 4;
	mov.u64 	%rd193, __cudart_i2opi_f;
	add.s64 	%rd194, %rd193, %rd192;
	ld.global.nc.u32 	%r468, [%rd194];
	mad.wide.u32 	%rd195, %r468, %r24, %rd240;
	shr.u64 	%rd240, %rd195, 32;
	add.s64 	%rd196, %rd1, %rd192;
	st.local.u32 	[%rd196], %rd195;
	add.s32 	%r573, %r573, 1;
	setp.ne.s32 	%p94, %r573, 6;
	@%p94 bra 	$L__BB0_84;
	setp.eq.s32 	%p95, %r25, 0;
	st.local.u32 	[%rd1+24], %rd240;
	ld.local.u32 	%r574, [%rd9+24];
	ld.local.u32 	%r575, [%rd9+20];
	@%p95 bra 	$L__BB0_87;
	shf.l.wrap.b32 	%r574, %r575, %r574, %r25;
	ld.local.u32 	%r469, [%rd9+16];
	shf.l.wrap.b32 	%r575, %r469, %r575, %r25;
$L__BB0_87:
	shr.u32 	%r470, %r574, 30;
	shf.l.wrap.b32 	%r471, %r575, %r574, 2;
	shl.b32 	%r472, %r575, 2;
	shr.u32 	%r473, %r471, 31;
	add.s32 	%r576, %r473, %r470;
	shr.s32 	%r474, %r471, 31;
	xor.b32  	%r475, %r474, %r471;
	xor.b32  	%r476, %r474, %r472;
	cvt.u64.u32 	%rd197, %r475;
	shl.b64 	%rd198, %rd197, 32;
	cvt.u64.u32 	%rd199, %r476;
	or.b64  	%rd200, %rd198, %rd199;
	cvt.rn.f64.s64 	%fd75, %rd200;
	mul.f64 	%fd76, %fd75, 0d3BF921FB54442D19;
	cvt.rn.f32.f64 	%f339, %fd76;
	neg.f32 	%f340, %f339;
	setp.lt.s32 	%p96, %r471, 0;
	selp.f32 	%f406, %f340, %f339, %p96;
$L__BB0_88:
	add.s32 	%r477, %r576, 1;
	mul.rn.f32 	%f341, %f406, %f406;
	and.b32  	%r478, %r576, 1;
	setp.eq.b32 	%p97, %r478, 1;
	selp.f32 	%f342, %f406, 0f3F800000, %p97;
	fma.rn.f32 	%f343, %f341, %f342, 0f00000000;
	fma.rn.f32 	%f344, %f341, 0f37CBAC00, 0fBAB607ED;
	selp.f32 	%f345, 0fB94D4153, %f344, %p97;
	selp.f32 	%f346, 0f3C0885E4, 0f3D2AAABB, %p97;
	fma.rn.f32 	%f347, %f345, %f341, %f346;
	selp.f32 	%f348, 0fBE2AAAA8, 0fBEFFFFFF, %p97;
	fma.rn.f32 	%f349, %f347, %f341, %f348;
	fma.rn.f32 	%f350, %f349, %f343, %f342;
	and.b32  	%r479, %r477, 2;
	setp.eq.s32 	%p98, %r479, 0;
	mov.f32 	%f351, 0f00000000;
	sub.f32 	%f352, %f351, %f350;
	selp.f32 	%f353, %f350, %f352, %p98;
	ld.shared.f32 	%f354, [%r54+192];
	mul.f32 	%f355, %f55, %f354;
	fma.rn.f32 	%f59, %f355, %f353, %f52;
	@%p2 bra 	$L__BB0_94;
	mov.b64 	%rd241, 0;
	mov.b32 	%r577, 0;
$L__BB0_90:
	.pragma "nounroll";
	mul.wide.u32 	%rd202, %r577, 4;
	mov.u64 	%rd203, __cudart_i2opi_f;
	add.s64 	%rd204, %rd203, %rd202;
	ld.global.nc.u32 	%r481, [%rd204];
	mad.wide.u32 	%rd205, %r481, %r30, %rd241;
	shr.u64 	%rd241, %rd205, 32;
	add.s64 	%rd206, %rd2, %rd202;
	st.local.u32 	[%rd206], %rd205;
	add.s32 	%r577, %r577, 1;
	setp.ne.s32 	%p99, %r577, 6;
	@%p99 bra 	$L__BB0_90;
	setp.eq.s32 	%p100, %r31, 0;
	st.local.u32 	[%rd2+24], %rd241;
	ld.local.u32 	%r578, [%rd11+24];
	ld.local.u32 	%r579, [%rd11+20];
	@%p100 bra 	$L__BB0_93;
	shf.l.wrap.b32 	%r578, %r579, %r578, %r31;
	ld.local.u32 	%r482, [%rd11+16];
	shf.l.wrap.b32 	%r579, %r482, %r579, %r31;
$L__BB0_93:
	shr.u32 	%r483, %r578, 30;
	shf.l.wrap.b32 	%r484, %r579, %r578, 2;
	shl.b32 	%r485, %r579, 2;
	shr.u32 	%r486, %r484, 31;
	add.s32 	%r580, %r486, %r483;
	shr.s32 	%r487, %r484, 31;
	xor.b32  	%r488, %r487, %r484;
	xor.b32  	%r489, %r487, %r485;
	cvt.u64.u32 	%rd207, %r488;
	shl.b64 	%rd208, %rd207, 32;
	cvt.u64.u32 	%rd209, %r489;
	or.b64  	%rd210, %rd208, %rd209;
	cvt.rn.f64.s64 	%fd77, %rd210;
	mul.f64 	%fd78, %fd77, 0d3BF921FB54442D19;
	cvt.rn.f32.f64 	%f356, %fd78;
	neg.f32 	%f357, %f356;
	setp.lt.s32 	%p101, %r484, 0;
	selp.f32 	%f407, %f357, %f356, %p101;
$L__BB0_94:
	mul.lo.s32 	%r490, %r2, 15;
	cvt.rn.f64.u32 	%fd79, %r490;
	mul.f64 	%fd80, %fd79, 0d400921FB54442D18;
	mul.f64 	%fd81, %fd80, 0d3FB0000000000000;
	cvt.rn.f32.f64 	%f358, %fd81;
	abs.f32 	%f359, %f358;
	setp.eq.f32 	%p102, %f359, 0f7F800000;
	setp.ltu.f32 	%p103, %f359, 0f47CE4780;
	add.s32 	%r491, %r580, 1;
	mul.rn.f32 	%f360, %f407, %f407;
	and.b32  	%r492, %r580, 1;
	setp.eq.b32 	%p104, %r492, 1;
	selp.f32 	%f361, %f407, 0f3F800000, %p104;
	fma.rn.f32 	%f362, %f360, %f361, 0f00000000;
	fma.rn.f32 	%f363, %f360, 0f37CBAC00, 0fBAB607ED;
	selp.f32 	%f364, 0fB94D4153, %f363, %p104;
	selp.f32 	%f365, 0f3C0885E4, 0f3D2AAABB, %p104;
	fma.rn.f32 	%f366, %f364, %f360, %f365;
	selp.f32 	%f367, 0fBE2AAAA8, 0fBEFFFFFF, %p104;
	fma.rn.f32 	%f368, %f366, %f360, %f367;
	fma.rn.f32 	%f369, %f368, %f362, %f361;
	and.b32  	%r493, %r491, 2;
	setp.eq.s32 	%p105, %r493, 0;
	mov.f32 	%f370, 0f00000000;
	sub.f32 	%f371, %f370, %f369;
	selp.f32 	%f62, %f369, %f371, %p105;
	or.pred  	%p106, %p103, %p102;
	selp.b32 	%r584, %r26, 0, %p103;
	mul.rn.f32 	%f372, %f358, %f370;
	selp.f32 	%f408, %f8, %f372, %p103;
	@%p106 bra 	$L__BB0_100;
	mov.b64 	%rd242, 0;
	mov.b32 	%r581, 0;
$L__BB0_96:
	.pragma "nounroll";
	mul.wide.u32 	%rd212, %r581, 4;
	mov.u64 	%rd213, __cudart_i2opi_f;
	add.s64 	%rd214, %rd213, %rd212;
	ld.global.nc.u32 	%r495, [%rd214];
	mad.wide.u32 	%rd215, %r495, %r27, %rd242;
	shr.u64 	%rd242, %rd215, 32;
	add.s64 	%rd216, %rd1, %rd212;
	st.local.u32 	[%rd216], %rd215;
	add.s32 	%r581, %r581, 1;
	setp.ne.s32 	%p107, %r581, 6;
	@%p107 bra 	$L__BB0_96;
	setp.eq.s32 	%p108, %r28, 0;
	st.local.u32 	[%rd1+24], %rd242;
	ld.local.u32 	%r582, [%rd10+24];
	ld.local.u32 	%r583, [%rd10+20];
	@%p108 bra 	$L__BB0_99;
	shf.l.wrap.b32 	%r582, %r583, %r582, %r28;
	ld.local.u32 	%r496, [%rd10+16];
	shf.l.wrap.b32 	%r583, %r496, %r583, %r28;
$L__BB0_99:
	shr.u32 	%r497, %r582, 30;
	shf.l.wrap.b32 	%r498, %r583, %r582, 2;
	shl.b32 	%r499, %r583, 2;
	shr.u32 	%r500, %r498, 31;
	add.s32 	%r584, %r500, %r497;
	shr.s32 	%r501, %r498, 31;
	xor.b32  	%r502, %r501, %r498;
	xor.b32  	%r503, %r501, %r499;
	cvt.u64.u32 	%rd217, %r502;
	shl.b64 	%rd218, %rd217, 32;
	cvt.u64.u32 	%rd219, %r503;
	or.b64  	%rd220, %rd218, %rd219;
	cvt.rn.f64.s64 	%fd82, %rd220;
	mul.f64 	%fd83, %fd82, 0d3BF921FB54442D19;
	cvt.rn.f32.f64 	%f373, %fd83;
	neg.f32 	%f374, %f373;
	setp.lt.s32 	%p109, %r498, 0;
	selp.f32 	%f408, %f374, %f373, %p109;
$L__BB0_100:
	add.s32 	%r504, %r584, 1;
	mul.rn.f32 	%f375, %f408, %f408;
	and.b32  	%r505, %r584, 1;
	setp.eq.b32 	%p110, %r505, 1;
	selp.f32 	%f376, %f408, 0f3F800000, %p110;
	fma.rn.f32 	%f377, %f375, %f376, 0f00000000;
	fma.rn.f32 	%f378, %f375, 0f37CBAC00, 0fBAB607ED;
	selp.f32 	%f379, 0fB94D4153, %f378, %p110;
	selp.f32 	%f380, 0f3C0885E4, 0f3D2AAABB, %p110;
	fma.rn.f32 	%f381, %f379, %f375, %f380;
	selp.f32 	%f382, 0fBE2AAAA8, 0fBEFFFFFF, %p110;
	fma.rn.f32 	%f383, %f381, %f375, %f382;
	fma.rn.f32 	%f384, %f383, %f377, %f376;
	and.b32  	%r506, %r504, 2;
	setp.eq.s32 	%p111, %r506, 0;
	mov.f32 	%f385, 0f00000000;
	sub.f32 	%f386, %f385, %f384;
	selp.f32 	%f387, %f384, %f386, %p111;
	ld.shared.f32 	%f388, [%r54+224];
	mul.f32 	%f389, %f62, %f388;
	fma.rn.f32 	%f392, %f389, %f387, %f59;
	shl.b32 	%r507, %r520, 1;
	sub.s32 	%r508, %r507, %r520;
	add.s32 	%r520, %r508, 1;
	setp.ne.s32 	%p112, %r520, 8;
	@%p112 bra 	$L__BB0_4;
	mul.f32 	%f390, %f392, 0f3E800000;
	shl.b32 	%r509, %r2, 5;
	mov.u32 	%r510, _ZZ19dct_compress_kernelPfS_iiE9dct_block;
	add.s32 	%r511, %r510, %r509;
	shl.b32 	%r512, %r1, 2;
	add.s32 	%r203, %r511, %r512;
	st.shared.f32 	[%r203], %f390;
	bar.sync 	0;
	@%p5 bra 	$L__BB0_103;
	ld.param.u32 	%r519, [_Z19dct_compress_kernelPfS_ii_param_2];
	ld.param.u64 	%rd224, [_Z19dct_compress_kernelPfS_ii_param_1];
	ld.shared.f32 	%f391, [%r203];
	mov.u32 	%r513, %ctaid.y;
	shl.b32 	%r514, %r513, 3;
	mov.u32 	%r515, %tid.y;
	add.s32 	%r516, %r514, %r515;
	mad.lo.s32 	%r517, %r519, %r516, %r3;
	cvta.to.global.u64 	%rd221, %rd224;
	mul.wide.s32 	%rd222, %r517, 4;
	add.s64 	%rd223, %rd221, %rd222;
	st.global.f32 	[%rd223], %f391;
$L__BB0_103:
	ret;

}


// ===== COMPILED SASS (sm_100) =====

	.target	sm_100

	.elftype	@"ET_EXEC"


//--------------------- .note.nv.tkinfo           --------------------------
	.section	.note.nv.tkinfo,"",@"SHT_NOTE"
	.sectionflags	@"SHF_NOTE_NV_TKINFO"
	.tkinfo
        /*0018*/ 	.word	0x00000002
        /*0030*/ 	.string	""
        /*0030*/ 	.string	"ptxas"
        /*0030*/ 	.string	"Cuda compilation tools, release 13.0, V13.0.88"
        /*0030*/ 	.string	"Build cuda_13.0.r13.0/compiler.36424714_0"
        /*0030*/ 	.string	"-arch sm_100 -m 64 "



//--------------------- .note.nv.cuinfo           --------------------------
	.section	.note.nv.cuinfo,"",@"SHT_NOTE"
	.sectionflags	@"SHF_NOTE_NV_CUINFO"
        /*0018*/ 	.short	0x0002
        /*001a*/ 	.short	0x0064
        /*001c*/ 	.short	0x0082
	.zero		2


//--------------------- .nv.info                  --------------------------
	.section	.nv.info,"",@"SHT_CUDA_INFO"
	.align	4


	//----- nvinfo : EIATTR_REGCOUNT
	.align		4
        /*0000*/ 	.byte	0x04, 0x2f
        /*0002*/ 	.short	(.L_2 - .L_1)
	.align		4
.L_1:
        /*0004*/ 	.word	index@(_Z19dct_compress_kernelPfS_ii)
        /*0008*/ 	.word	0x0000004f


	//----- nvinfo : EIATTR_FRAME_SIZE
	.align		4
.L_2:
        /*000c*/ 	.byte	0x04, 0x11
        /*000e*/ 	.short	(.L_4 - .L_3)
	.align		4
.L_3:
        /*0010*/ 	.word	index@(_Z19dct_compress_kernelPfS_ii)
        /*0014*/ 	.word	0x00000000


	//----- nvinfo : EIATTR_MIN_STACK_SIZE
	.align		4
.L_4:
        /*0018*/ 	.byte	0x04, 0x12
        /*001a*/ 	.short	(.L_6 - .L_5)
	.align		4
.L_5:
        /*001c*/ 	.word	index@(_Z19dct_compress_kernelPfS_ii)
        /*0020*/ 	.word	0x00000000
.L_6:


//--------------------- .nv.compat                --------------------------
	.section	.nv.compat,"",@"SHT_CUDA_COMPAT_INFO"
	.align	4
        /*0000*/ 	.byte	0x02, 0x09, 0x00, 0x00, 0x02, 0x02, 0x01, 0x00, 0x02, 0x05, 0x05, 0x00, 0x03, 0x07, 0x01, 0x01
        /*0010*/ 	.byte	0x02, 0x03, 0x00, 0x00, 0x02, 0x06, 0x01, 0x00, 0x04, 0x0b, 0x08, 0x00, 0x01, 0x00, 0x00, 0x00
        /*0020*/ 	.byte	0x00, 0x00, 0x00, 0x00


//--------------------- .nv.info._Z19dct_compress_kernelPfS_ii --------------------------
	.section	.nv.info._Z19dct_compress_kernelPfS_ii,"",@"SHT_CUDA_INFO"
	.sectionflags	@""
	.align	4


	//----- nvinfo : EIATTR_CUDA_API_VERSION
	.align		4
        /*0000*/ 	.byte	0x04, 0x37
        /*0002*/ 	.short	(.L_8 - .L_7)
.L_7:
        /*0004*/ 	.word	0x00000082


	//----- nvinfo : EIATTR_KPARAM_INFO
	.align		4
.L_8:
        /*0008*/ 	.byte	0x04, 0x17
        /*000a*/ 	.short	(.L_10 - .L_9)
.L_9:
        /*000c*/ 	.word	0x00000000
        /*0010*/ 	.short	0x0003
        /*0012*/ 	.short	0x0014
        /*0014*/ 	.byte	0x00, 0xf0, 0x11, 0x00


	//----- nvinfo : EIATTR_KPARAM_INFO
	.align		4
.L_10:
        /*0018*/ 	.byte	0x04, 0x17
        /*001a*/ 	.short	(.L_12 - .L_11)
.L_11:
        /*001c*/ 	.word	0x00000000
        /*0020*/ 	.short	0x0002
        /*0022*/ 	.short	0x0010
        /*0024*/ 	.byte	0x00, 0xf0, 0x11, 0x00


	//----- nvinfo : EIATTR_KPARAM_INFO
	.align		4
.L_12:
        /*0028*/ 	.byte	0x04, 0x17
        /*002a*/ 	.short	(.L_14 - .L_13)
.L_13:
        /*002c*/ 	.word	0x00000000
        /*0030*/ 	.short	0x0001
        /*0032*/ 	.short	0x0008
        /*0034*/ 	.byte	0x00, 0xf5, 0x21, 0x00


	//----- nvinfo : EIATTR_KPARAM_INFO
	.align		4
.L_14:
        /*0038*/ 	.byte	0x04, 0x17
        /*003a*/ 	.short	(.L_16 - .L_15)
.L_15:
        /*003c*/ 	.word	0x00000000
        /*0040*/ 	.short	0x0000
        /*0042*/ 	.short	0x0000
        /*0044*/ 	.byte	0x00, 0xf5, 0x21, 0x00


	//----- nvinfo : EIATTR_SPARSE_MMA_MASK
	.align		4
.L_16:
        /*0048*/ 	.byte	0x03, 0x50
        /*004a*/ 	.short	0x0000


	//----- nvinfo : EIATTR_MAXREG_COUNT
	.align		4
        /*004c*/ 	.byte	0x03, 0x1b
        /*004e*/ 	.short	0x00ff


	//----- nvinfo : EIATTR_NUM_BARRIERS
	.align		4
        /*0050*/ 	.byte	0x02, 0x4c
        /*0052*/ 	.byte	0x01
	.zero		1


	//----- nvinfo : EIATTR_MERCURY_ISA_VERSION
	.align		4
        /*0054*/ 	.byte	0x03, 0x5f
        /*0056*/ 	.short	0x0101


	//----- nvinfo : EIATTR_VRC_CTA_INIT_COUNT
	.align		4
        /*0058*/ 	.byte	0x02, 0x4a
	.zero		1
	.zero		1


	//----- nvinfo : EIATTR_EXIT_INSTR_OFFSETS
	.align		4
        /*005c*/ 	.byte	0x04, 0x1c
        /*005e*/ 	.short	(.L_18 - .L_17)


	//   ....[0]....
.L_17:
        /*0060*/ 	.word	0x000071a0


	//   ....[1]....
        /*0064*/ 	.word	0x00007240


	//----- nvinfo : EIATTR_CRS_STACK_SIZE
	.align		4
.L_18:
        /*0068*/ 	.byte	0x04, 0x1e
        /*006a*/ 	.short	(.L_20 - .L_19)
.L_19:
        /*006c*/ 	.word	0x00000000


	//----- nvinfo : EIATTR_CBANK_PARAM_SIZE
	.align		4
.L_20:
        /*0070*/ 	.byte	0x03, 0x19
        /*0072*/ 	.short	0x0018


	//----- nvinfo : EIATTR_PARAM_CBANK
	.align		4
        /*0074*/ 	.byte	0x04, 0x0a
        /*0076*/ 	.short	(.L_22 - .L_21)
	.align		4
.L_21:
        /*0078*/ 	.word	index@(.nv.constant0._Z19dct_compress_kernelPfS_ii)
        /*007c*/ 	.short	0x0380
        /*007e*/ 	.short	0x0018


	//----- nvinfo : EIATTR_SW_WAR
	.align		4
.L_22:
        /*0080*/ 	.byte	0x04, 0x36
        /*0082*/ 	.short	(.L_24 - .L_23)
.L_23:
        /*0084*/ 	.word	0x00000008
.L_24:


//--------------------- .nv.callgraph             --------------------------
	.section	.nv.callgraph,"",@"SHT_CUDA_CALLGRAPH"
	.align	4
	.sectionentsize	8
	.align		4
        /*0000*/ 	.word	0x00000000
	.align		4
        /*0004*/ 	.word	0xffffffff
	.align		4
        /*0008*/ 	.word	0x00000000
	.align		4
        /*000c*/ 	.word	0xfffffffe
	.align		4
        /*0010*/ 	.word	0x00000000
	.align		4
        /*0014*/ 	.word	0xfffffffd
	.align		4
        /*0018*/ 	.word	0x00000000
	.align		4
        /*001c*/ 	.word	0xfffffffc


//--------------------- .nv.constant4             --------------------------
	.section	.nv.constant4,"a",@progbits
	.align	8
	.align		8
.nv.constant4:
        /*0000*/ 	.dword	__cudart_i2opi_f


//--------------------- .text._Z19dct_compress_kernelPfS_ii --------------------------
	.section	.text._Z19dct_compress_kernelPfS_ii,"ax",@progbits
	.align	128
        .global         _Z19dct_compress_kernelPfS_ii
        .type           _Z19dct_compress_kernelPfS_ii,@function
        .size           _Z19dct_compress_kernelPfS_ii,(.L_x_82 - _Z19dct_compress_kernelPfS_ii)
        .other          _Z19dct_compress_kernelPfS_ii,@"STO_CUDA_ENTRY STV_DEFAULT"
_Z19dct_compress_kernelPfS_ii:
.text._Z19dct_compress_kernelPfS_ii:
[----:B------:R-:W-:Y:S01]  /*0000*/  LDC R1, c[0x0][0x37c] ;  /* 0x0000df00ff017b82 */ /* 0x000fe20000000800 */
[----:B------:R-:W0:Y:S01]  /*0010*/  S2R R2, SR_CTAID.Y ;  /* 0x0000000000027919 */ /* 0x000e220000002600 */
[----:B------:R-:W1:Y:S01]  /*0020*/  LDCU.64 UR4, c[0x0][0x390] ;  /* 0x00007200ff0477ac */ /* 0x000e620008000a00 */
[----:B------:R-:W0:Y:S01]  /*0030*/  S2R R23, SR_TID.Y ;  /* 0x0000000000177919 */ /* 0x000e220000002200 */
[----:B------:R-:W2:Y:S01]  /*0040*/  LDCU.64 UR8, c[0x0][0x358] ;  /* 0x00006b00ff0877ac */ /* 0x000ea20008000a00 */
[----:B------:R-:W3:Y:S01]  /*0050*/  S2R R5, SR_CTAID.X ;  /* 0x0000000000057919 */ /* 0x000ee20000002500 */
[----:B------:R-:W3:Y:S01]  /*0060*/  S2R R0, SR_TID.X ;  /* 0x0000000000007919 */ /* 0x000ee20000002100 */
[----:B0-----:R-:W-:-:S05]  /*0070*/  IMAD R3, R2, 0x8, R23 ;  /* 0x0000000802037824 */ /* 0x001fca00078e0217 */
[----:B-1----:R-:W-:Y:S01]  /*0080*/  ISETP.GE.AND P0, PT, R3, UR5, PT ;  /* 0x0000000503007c0c */ /* 0x002fe2000bf06270 */
[----:B---3--:R-:W-:-:S05]  /*0090*/  IMAD R2, R5, 0x8, R0 ;  /* 0x0000000805027824 */ /* 0x008fca00078e0200 */
[----:B------:R-:W-:Y:S01]  /*00a0*/  ISETP.LT.AND P1, PT, R2, UR4, !P0 ;  /* 0x0000000402007c0c */ /* 0x000fe2000c721270 */
[C---:B------:R-:W-:Y:S02]  /*00b0*/  IMAD R16, R23.reuse, 0x3, RZ ;  /* 0x0000000317107824 */ /* 0x040fe400078e02ff */
[C---:B------:R-:W-:Y:S01]  /*00c0*/  IMAD R17, R23.reuse, 0x5, RZ ;  /* 0x0000000517117824 */ /* 0x040fe200078e02ff */
[----:B------:R-:W0:Y:S01]  /*00d0*/  I2F.F64.U32 R4, R23 ;  /* 0x0000001700047312 */ /* 0x000e220000201800 */
[C---:B------:R-:W-:Y:S01]  /*00e0*/  IMAD R18, R23.reuse, 0x7, RZ ;  /* 0x0000000717127824 */ /* 0x040fe200078e02ff */
[----:B------:R-:W-:Y:S01]  /*00f0*/  UMOV UR5, 0x400921fb ;  /* 0x400921fb00057882 */ /* 0x000fe20000000000 */
[----:B------:R-:W-:Y:S01]  /*0100*/  IMAD R19, R23, 0xd, RZ ;  /* 0x0000000d17137824 */ /* 0x000fe200078e02ff */
[----:B------:R-:W-:-:S05]  /*0110*/  P2R R72, PR, RZ, 0x2 ;  /* 0x00000002ff487803 */ /* 0x000fca0000000000 */
[----:B------:R-:W1:Y:S01]  /*0120*/  @P1 LDC.64 R28, c[0x0][0x380] ;  /* 0x0000e000ff1c1b82 */ /* 0x000e620000000a00 */
[----:B------:R-:W-:-:S04]  /*0130*/  @P1 IMAD R3, R3, UR4, R2 ;  /* 0x0000000403031c24 */ /* 0x000fc8000f8e0202 */
[----:B-1----:R-:W-:-:S06]  /*0140*/  @P1 IMAD.WIDE R28, R3, 0x4, R28 ;  /* 0x00000004031c1825 */ /* 0x002fcc00078e021c */
[----:B--2---:R1:W2:Y:S01]  /*0150*/  @P1 LDG.E R28, desc[UR8][R28.64] ;  /* 0x000000081c1c1981 */ /* 0x0042a2000c1e1900 */
[----:B------:R3:W4:Y:S01]  /*0160*/  I2F.F64.U32 R6, R16 ;  /* 0x0000001000067312 */ /* 0x0007220000201800 */
[----:B------:R-:W-:Y:S01]  /*0170*/  UMOV UR4, 0x54442d18 ;  /* 0x54442d1800047882 */ /* 0x000fe20000000000 */
[----:B------:R-:W-:Y:S01]  /*0180*/  IMAD R22, R23, 0xf, RZ ;  /* 0x0000000f17167824 */ /* 0x000fe200078e02ff */
[----:B0-----:R-:W-:Y:S01]  /*0190*/  DMUL R4, R4, UR4 ;  /* 0x0000000404047c28 */ /* 0x001fe20008000000 */
[----:B------:R-:W-:-:S04]  /*01a0*/  IMAD.MOV.U32 R70, RZ, RZ, RZ ;  /* 0x000000ffff467224 */ /* 0x000fc800078e00ff */
[----:B------:R-:W0:Y:S01]  /*01b0*/  I2F.F64.U32 R10, R17 ;  /* 0x00000011000a7312 */ /* 0x000e220000201800 */
[----:B---3--:R-:W-:Y:S02]  /*01c0*/  IMAD R16, R23, 0x9, RZ ;  /* 0x0000000917107824 */ /* 0x008fe400078e02ff */
[----:B------:R-:W-:Y:S02]  /*01d0*/  DMUL R8, R4, 0.0625 ;  /* 0x3fb0000004087828 */ /* 0x000fe40000000000 */
[----:B----4-:R-:W-:-:S03]  /*01e0*/  DMUL R6, R6, UR4 ;  /* 0x0000000406067c28 */ /* 0x010fc60008000000 */
[----:B------:R3:W4:Y:S01]  /*01f0*/  I2F.F64.U32 R14, R18 ;  /* 0x00000012000e7312 */ /* 0x0007220000201800 */
[----:B0-----:R-:W-:Y:S01]  /*0200*/  DMUL R12, R10, UR4 ;  /* 0x000000040a0c7c28 */ /* 0x001fe20008000000 */
[----:B---3--:R-:W-:-:S03]  /*0210*/  IMAD R18, R23, 0xb, RZ ;  /* 0x0000000b17127824 */ /* 0x008fc600078e02ff */
[----:B------:R-:W-:-:S03]  /*0220*/  DMUL R10, R6, 0.0625 ;  /* 0x3fb00000060a7828 */ /* 0x000fc60000000000 */
[----:B------:R-:W0:Y:S01]  /*0230*/  F2F.F32.F64 R3, R8 ;  /* 0x0000000800037310 */ /* 0x000e220000301000 */
[----:B----4-:R-:W-:Y:S02]  /*0240*/  DMUL R14, R14, UR4 ;  /* 0x000000040e0e7c28 */ /* 0x010fe40008000000 */
[----:B------:R-:W-:-:S05]  /*0250*/  DMUL R12, R12, 0.0625 ;  /* 0x3fb000000c0c7828 */ /* 0x000fca0000000000 */
[----:B------:R-:W3:Y:S01]  /*0260*/  F2F.F32.F64 R4, R10 ;  /* 0x0000000a00047310 */ /* 0x000ee20000301000 */
[----:B------:R-:W-:Y:S01]  /*0270*/  DMUL R6, R14, 0.0625 ;  /* 0x3fb000000e067828 */ /* 0x000fe20000000000 */
[----:B0-----:R-:W-:-:S06]  /*0280*/  FSETP.GE.AND P5, PT, |R3|, 105615, PT ;  /* 0x47ce47800300780b */ /* 0x001fcc0003fa6200 */
[----:B------:R-:W0:Y:S01]  /*0290*/  I2F.F64.U32 R14, R16 ;  /* 0x00000010000e7312 */ /* 0x000e220000201800 */
[----:B---3--:R-:W-:-:S07]  /*02a0*/  FSETP.GE.AND P4, PT, |R4|, 105615, PT ;  /* 0x47ce47800400780b */ /* 0x008fce0003f86200 */
[----:B------:R-:W3:Y:S01]  /*02b0*/  F2F.F32.F64 R5, R12 ;  /* 0x0000000c00057310 */ /* 0x000ee20000301000 */
[----:B------:R-:W-:-:S05]  /*02c0*/  IMAD.SHL.U32 R36, R4, 0x100, RZ ;  /* 0x0000010004247824 */ /* 0x000fca00078e00ff */
[----:B------:R-:W-:Y:S01]  /*02d0*/  LOP3.LUT R36, R36, 0x80000000, RZ, 0xfc, !PT ;  /* 0x8000000024247812 */ /* 0x000fe200078efcff */
[----:B0-----:R-:W-:Y:S01]  /*02e0*/  DMUL R14, R14, UR4 ;  /* 0x000000040e0e7c28 */ /* 0x001fe20008000000 */
[----:B------:R-:W0:Y:S07]  /*02f0*/  I2F.F64.U32 R8, R18 ;  /* 0x0000001200087312 */ /* 0x000e2e0000201800 */
[----:B------:R-:W-:Y:S01]  /*0300*/  DMUL R14, R14, 0.0625 ;  /* 0x3fb000000e0e7828 */ /* 0x000fe20000000000 */
[----:B------:R-:W4:Y:S01]  /*0310*/  I2F.F64.U32 R10, R19 ;  /* 0x00000013000a7312 */ /* 0x000f220000201800 */
[C---:B---3--:R-:W-:Y:S01]  /*0320*/  FSETP.GE.AND P3, PT, |R5|.reuse, 105615, PT ;  /* 0x47ce47800500780b */ /* 0x048fe20003f66200 */
[----:B------:R-:W-:Y:S01]  /*0330*/  IMAD.SHL.U32 R37, R5, 0x100, RZ ;  /* 0x0000010005257824 */ /* 0x000fe200078e00ff */
[----:B0-----:R-:W-:-:S05]  /*0340*/  DMUL R8, R8, UR4 ;  /* 0x0000000408087c28 */ /* 0x001fca0008000000 */
[----:B------:R-:W0:Y:S01]  /*0350*/  I2F.F64.U32 R12, R22 ;  /* 0x00000016000c7312 */ /* 0x000e220000201800 */
[----:B------:R-:W-:Y:S01]  /*0360*/  LOP3.LUT R37, R37, 0x80000000, RZ, 0xfc, !PT ;  /* 0x8000000025257812 */ /* 0x000fe200078efcff */
[----:B----4-:R-:W-:-:S06]  /*0370*/  DMUL R10, R10, UR4 ;  /* 0x000000040a0a7c28 */ /* 0x010fcc0008000000 */
[----:B------:R-:W3:Y:S01]  /*0380*/  F2F.F32.F64 R6, R6 ;  /* 0x0000000600067310 */ /* 0x000ee20000301000 */
[----:B------:R-:W-:Y:S02]  /*0390*/  DMUL R16, R8, 0.0625 ;  /* 0x3fb0000008107828 */ /* 0x000fe40000000000 */
[----:B0-----:R-:W-:-:S05]  /*03a0*/  DMUL R12, R12, UR4 ;  /* 0x000000040c0c7c28 */ /* 0x001fca0008000000 */
[----:B------:R3:W0:Y:S01]  /*03b0*/  F2F.F32.F64 R7, R14 ;  /* 0x0000000e00077310 */ /* 0x0006220000301000 */
[----:B------:R-:W-:Y:S01]  /*03c0*/  DMUL R18, R10, 0.0625 ;  /* 0x3fb000000a127828 */ /* 0x000fe20000000000 */
[----:B------:R-:W4:Y:S01]  /*03d0*/  S2UR UR5, SR_CgaCtaId ;  /* 0x00000000000579c3 */ /* 0x000f220000008800 */
[----:B------:R-:W-:Y:S01]  /*03e0*/  FMUL R11, R3, 0.63661974668502807617 ;  /* 0x3f22f983030b7820 */ /* 0x000fe20000400000 */
[----:B------:R-:W-:Y:S01]  /*03f0*/  UMOV UR4, 0x400 ;  /* 0x0000040000047882 */ /* 0x000fe20000000000 */
[----:B------:R-:W-:-:S03]  /*0400*/  DMUL R20, R12, 0.0625 ;  /* 0x3fb000000c147828 */ /* 0x000fc60000000000 */
[----:B------:R-:W5:Y:S01]  /*0410*/  F2F.F32.F64 R8, R16 ;  /* 0x0000001000087310 */ /* 0x000f620000301000 */
[----:B------:R-:W-:Y:S01]  /*0420*/  FMUL R12, R4, 0.63661974668502807617 ;  /* 0x3f22f983040c7820 */ /* 0x000fe20000400000 */
[----:B------:R-:W-:Y:S01]  /*0430*/  FMUL R13, R5, 0.63661974668502807617 ;  /* 0x3f22f983050d7820 */ /* 0x000fe20000400000 */
[C---:B---3--:R-:W-:Y:S01]  /*0440*/  FMUL R14, R6.reuse, 0.63661974668502807617 ;  /* 0x3f22f983060e7820 */ /* 0x048fe20000400000 */
[C---:B------:R-:W-:Y:S01]  /*0450*/  FSETP.GE.AND P2, PT, |R6|.reuse, 105615, PT ;  /* 0x47ce47800600780b */ /* 0x040fe20003f46200 */
[----:B------:R-:W-:Y:S02]  /*0460*/  IMAD.SHL.U32 R42, R6, 0x100, RZ ;  /* 0x00000100062a7824 */ /* 0x000fe400078e00ff */
[C---:B0-----:R-:W-:Y:S01]  /*0470*/  FMUL R15, R7.reuse, 0.63661974668502807617 ;  /* 0x3f22f983070f7820 */ /* 0x041fe20000400000 */
[----:B------:R-:W0:Y:S01]  /*0480*/  F2F.F32.F64 R9, R18 ;  /* 0x0000001200097310 */ /* 0x000e220000301000 */
[----:B------:R-:W-:Y:S01]  /*0490*/  SHF.R.U32.HI R33, RZ, 0x17, R7 ;  /* 0x00000017ff217819 */ /* 0x000fe20000011607 */
[----:B------:R-:W-:Y:S01]  /*04a0*/  IMAD.SHL.U32 R43, R7, 0x100, RZ ;  /* 0x00000100072b7824 */ /* 0x000fe200078e00ff */
[----:B------:R-:W-:-:S02]  /*04b0*/  LOP3.LUT R42, R42, 0x80000000, RZ, 0xfc, !PT ;  /* 0x800000002a2a7812 */ /* 0x000fc400078efcff */
[----:B------:R-:W-:Y:S01]  /*04c0*/  LOP3.LUT R47, R33, 0xe0, RZ, 0xc0, !PT ;  /* 0x000000e0212f7812 */ /* 0x000fe200078ec0ff */
[C---:B-----5:R-:W-:Y:S02]  /*04d0*/  FMUL R16, R8.reuse, 0.63661974668502807617 ;  /* 0x3f22f98308107820 */ /* 0x060fe40000400000 */
[----:B------:R-:W3:Y:S01]  /*04e0*/  F2F.F32.F64 R10, R20 ;  /* 0x00000014000a7310 */ /* 0x000ee20000301000 */
[C---:B------:R-:W-:Y:S01]  /*04f0*/  FSETP.GE.AND P0, PT, |R8|.reuse, 105615, PT ;  /* 0x47ce47800800780b */ /* 0x040fe20003f06200 */
[----:B----4-:R-:W-:Y:S01]  /*0500*/  ULEA UR4, UR5, UR4, 0x18 ;  /* 0x0000000405047291 */ /* 0x010fe2000f8ec0ff */
[----:B------:R-:W-:Y:S02]  /*0510*/  SHF.R.U32.HI R34, RZ, 0x17, R8 ;  /* 0x00000017ff227819 */ /* 0x000fe40000011608 */
[----:B------:R-:W-:Y:S01]  /*0520*/  SHF.L.U32 R44, R8, 0x8, RZ ;  /* 0x00000008082c7819 */ /* 0x000fe200000006ff */
[----:B0-----:R-:W-:Y:S02]  /*0530*/  FMUL R17, R9, 0.63661974668502807617 ;  /* 0x3f22f98309117820 */ /* 0x001fe40000400000 */
[----:B------:R-:W0:Y:S01]  /*0540*/  F2I.NTZ R11, R11 ;  /* 0x0000000b000b7305 */ /* 0x000e220000203100 */
[----:B------:R-:W-:Y:S01]  /*0550*/  LEA R23, R23, UR4, 0x5 ;  /* 0x0000000417177c11 */ /* 0x000fe2000f8e28ff */
[----:B------:R-:W-:Y:S01]  /*0560*/  IMAD.SHL.U32 R45, R9, 0x100, RZ ;  /* 0x00000100092d7824 */ /* 0x000fe200078e00ff */
[----:B------:R-:W-:Y:S01]  /*0570*/  SHF.R.U32.HI R35, RZ, 0x17, R9 ;  /* 0x00000017ff237819 */ /* 0x000fe20000011609 */
[----:B------:R-:W-:Y:S01]  /*0580*/  UMOV UR4, URZ ;  /* 0x000000ff00047c82 */ /* 0x000fe20008000000 */
[----:B------:R-:W-:Y:S01]  /*0590*/  LOP3.LUT R49, R34, 0xe0, RZ, 0xc0, !PT ;  /* 0x000000e022317812 */ /* 0x000fe200078ec0ff */
[----:B-1----:R-:W-:-:S02]  /*05a0*/  IMAD R29, R0, 0x4, R23 ;  /* 0x00000004001d7824 */ /* 0x002fc400078e0217 */
[C---:B---3--:R-:W-:Y:S01]  /*05b0*/  FMUL R18, R10.reuse, 0.63661974668502807617 ;  /* 0x3f22f9830a127820 */ /* 0x048fe20000400000 */
[----:B------:R-:W1:Y:S01]  /*05c0*/  F2I.NTZ R12, R12 ;  /* 0x0000000c000c7305 */ /* 0x000e620000203100 */
[----:B------:R-:W-:Y:S01]  /*05d0*/  SHF.R.U32.HI R46, RZ, 0x17, R10 ;  /* 0x00000017ff2e7819 */ /* 0x000fe2000001160a */
[----:B------:R-:W-:Y:S01]  /*05e0*/  IMAD.SHL.U32 R48, R10, 0x100, RZ ;  /* 0x000001000a307824 */ /* 0x000fe200078e00ff */
[----:B------:R-:W-:Y:S01]  /*05f0*/  LOP3.LUT R50, R35, 0xe0, RZ, 0xc0, !PT ;  /* 0x000000e023327812 */ /* 0x000fe200078ec0ff */
[----:B------:R-:W-:Y:S01]  /*0600*/  VIADD R49, R49, 0xffffff80 ;  /* 0xffffff8031317836 */ /* 0x000fe20000000000 */
[----:B------:R-:W-:Y:S02]  /*0610*/  LOP3.LUT R51, R46, 0xe0, RZ, 0xc0, !PT ;  /* 0x000000e02e337812 */ /* 0x000fe400078ec0ff */
[----:B0-----:R-:W-:Y:S01]  /*0620*/  I2FP.F32.S32 R20, R11 ;  /* 0x0000000b00147245 */ /* 0x001fe20000201400 */
[----:B------:R-:W0:Y:S01]  /*0630*/  F2I.NTZ R13, R13 ;  /* 0x0000000d000d7305 */ /* 0x000e220000203100 */
[----:B------:R-:W-:Y:S01]  /*0640*/  VIADD R50, R50, 0xffffff80 ;  /* 0xffffff8032327836 */ /* 0x000fe20000000000 */
[----:B------:R-:W-:-:S02]  /*0650*/  IADD3 R54, PT, PT, R51, -0x80, RZ ;  /* 0xffffff8033367810 */ /* 0x000fc40007ffe0ff */
[C---:B------:R-:W-:Y:S01]  /*0660*/  FFMA R19, R20.reuse, -1.5707962512969970703, R3 ;  /* 0xbfc90fda14137823 */ /* 0x040fe20000000003 */
[----:B------:R-:W-:Y:S02]  /*0670*/  SHF.R.U32.HI R52, RZ, 0x5, R49 ;  /* 0x00000005ff347819 */ /* 0x000fe40000011631 */
[----:B-1----:R-:W-:Y:S01]  /*0680*/  I2FP.F32.S32 R21, R12 ;  /* 0x0000000c00157245 */ /* 0x002fe20000201400 */
[----:B------:R-:W1:Y:S01]  /*0690*/  F2I.NTZ R14, R14 ;  /* 0x0000000e000e7305 */ /* 0x000e620000203100 */
[----:B------:R-:W-:Y:S01]  /*06a0*/  FFMA R19, R20, -7.5497894158615963534e-08, R19 ;  /* 0xb3a2216814137823 */ /* 0x000fe20000000013 */
[----:B------:R-:W-:Y:S01]  /*06b0*/  SHF.R.U32.HI R53, RZ, 0x5, R50 ;  /* 0x00000005ff357819 */ /* 0x000fe20000011632 */
[----:B------:R-:W-:Y:S02]  /*06c0*/  IMAD.U32 R52, R52, -0x4, RZ ;  /* 0xfffffffc34347824 */ /* 0x000fe400078e00ff */
[----:B------:R-:W-:Y:S01]  /*06d0*/  FFMA R22, R21, -1.5707962512969970703, R4 ;  /* 0xbfc90fda15167823 */ /* 0x000fe20000000004 */
[----:B------:R-:W-:Y:S01]  /*06e0*/  FFMA R19, R20, -5.3903029534742383927e-15, R19 ;  /* 0xa7c234c514137823 */ /* 0x000fe20000000013 */
[----:B------:R-:W-:Y:S01]  /*06f0*/  SHF.R.U32.HI R54, RZ, 0x5, R54 ;  /* 0x00000005ff367819 */ /* 0x000fe20000011636 */
[----:B------:R-:W-:Y:S01]  /*0700*/  IMAD.U32 R53, R53, -0x4, RZ ;  /* 0xfffffffc35357824 */ /* 0x000fe200078e00ff */
[----:B------:R-:W3:Y:S01]  /*0710*/  F2I.NTZ R15, R15 ;  /* 0x0000000f000f7305 */ /* 0x000ee20000203100 */
[----:B0-----:R-:W-:Y:S01]  /*0720*/  I2FP.F32.S32 R24, R13 ;  /* 0x0000000d00187245 */ /* 0x001fe20000201400 */
[----:B------:R-:W-:Y:S01]  /*0730*/  FFMA R22, R21, -7.5497894158615963534e-08, R22 ;  /* 0xb3a2216815167823 */ /* 0x000fe20000000016 */
[----:B------:R-:W-:Y:S01]  /*0740*/  LOP3.LUT R43, R43, 0x80000000, RZ, 0xfc, !PT ;  /* 0x800000002b2b7812 */ /* 0x000fe200078efcff */
[----:B------:R-:W-:Y:S01]  /*0750*/  IMAD.U32 R54, R54, -0x4, RZ ;  /* 0xfffffffc36367824 */ /* 0x000fe200078e00ff */
[----:B------:R-:W-:Y:S01]  /*0760*/  LOP3.LUT R44, R44, 0x80000000, RZ, 0xfc, !PT ;  /* 0x800000002c2c7812 */ /* 0x000fe200078efcff */
[C---:B------:R-:W-:Y:S01]  /*0770*/  FFMA R25, R24.reuse, -1.5707962512969970703, R5 ;  /* 0xbfc90fda18197823 */ /* 0x040fe20000000005 */
[----:B-1----:R-:W-:Y:S01]  /*0780*/  I2FP.F32.S32 R27, R14 ;  /* 0x0000000e001b7245 */ /* 0x002fe20000201400 */
[----:B------:R-:W0:Y:S01]  /*0790*/  F2I.NTZ R16, R16 ;  /* 0x0000001000107305 */ /* 0x000e220000203100 */
[----:B------:R-:W-:Y:S01]  /*07a0*/  FFMA R20, R21, -5.3903029534742383927e-15, R22 ;  /* 0xa7c234c515147823 */ /* 0x000fe20000000016 */
[C---:B------:R-:W-:Y:S01]  /*07b0*/  FFMA R25, R24.reuse, -7.5497894158615963534e-08, R25 ;  /* 0xb3a2216818197823 */ /* 0x040fe20000000019 */
[----:B------:R-:W-:Y:S01]  /*07c0*/  LOP3.LUT R45, R45, 0x80000000, RZ, 0xfc, !PT ;  /* 0x800000002d2d7812 */ /* 0x000fe200078efcff */
[C---:B------:R-:W-:Y:S01]  /*07d0*/  FFMA R26, R27.reuse, -1.5707962512969970703, R6 ;  /* 0xbfc90fda1b1a7823 */ /* 0x040fe20000000006 */
[----:B------:R-:W-:Y:S01]  /*07e0*/  @P5 FMUL R19, RZ, R3 ;  /* 0x00000003ff135220 */ /* 0x000fe20000400000 */
[----:B------:R-:W-:Y:S01]  /*07f0*/  FFMA R21, R24, -5.3903029534742383927e-15, R25 ;  /* 0xa7c234c518157823 */ /* 0x000fe20000000019 */
[----:B---3--:R-:W-:Y:S01]  /*0800*/  I2FP.F32.S32 R24, R15 ;  /* 0x0000000f00187245 */ /* 0x008fe20000201400 */
[----:B------:R-:W1:Y:S01]  /*0810*/  F2I.NTZ R17, R17 ;  /* 0x0000001100117305 */ /* 0x000e620000203100 */
[C---:B------:R-:W-:Y:S01]  /*0820*/  FFMA R26, R27.reuse, -7.5497894158615963534e-08, R26 ;  /* 0xb3a221681b1a7823 */ /* 0x040fe2000000001a */
[----:B------:R-:W-:Y:S01]  /*0830*/  @P4 FMUL R20, RZ, R4 ;  /* 0x00000004ff144220 */ /* 0x000fe20000400000 */
[----:B------:R-:W-:Y:S01]  /*0840*/  @P3 FMUL R21, RZ, R5 ;  /* 0x00000005ff153220 */ /* 0x000fe20000400000 */
[C---:B------:R-:W-:Y:S01]  /*0850*/  FFMA R23, R24.reuse, -1.5707962512969970703, R7 ;  /* 0xbfc90fda18177823 */ /* 0x040fe20000000007 */
[----:B------:R-:W-:Y:S01]  /*0860*/  FFMA R22, R27, -5.3903029534742383927e-15, R26 ;  /* 0xa7c234c51b167823 */ /* 0x000fe2000000001a */
[----:B------:R-:W-:Y:S01]  /*0870*/  @P2 FMUL R22, RZ, R6 ;  /* 0x00000006ff162220 */ /* 0x000fe20000400000 */
[----:B0-----:R-:W-:Y:S01]  /*0880*/  I2FP.F32.S32 R25, R16 ;  /* 0x0000001000197245 */ /* 0x001fe20000201400 */
[----:B------:R-:W0:Y:S01]  /*0890*/  F2I.NTZ R18, R18 ;  /* 0x0000001200127305 */ /* 0x000e220000203100 */
[----:B------:R-:W-:-:S03]  /*08a0*/  FFMA R23, R24, -7.5497894158615963534e-08, R23 ;  /* 0xb3a2216818177823 */ /* 0x000fc60000000017 */
[C---:B------:R-:W-:Y:S01]  /*08b0*/  FFMA R26, R25.reuse, -1.5707962512969970703, R8 ;  /* 0xbfc90fda191a7823 */ /* 0x040fe20000000008 */
[----:B------:R-:W-:Y:S01]  /*08c0*/  FFMA R23, R24, -5.3903029534742383927e-15, R23 ;  /* 0xa7c234c518177823 */ /* 0x000fe20000000017 */
[----:B-1----:R-:W-:Y:S02]  /*08d0*/  I2FP.F32.S32 R30, R17 ;  /* 0x00000011001e7245 */ /* 0x002fe40000201400 */
[----:B------:R-:W-:-:S03]  /*08e0*/  FFMA R26, R25, -7.5497894158615963534e-08, R26 ;  /* 0xb3a22168191a7823 */ /* 0x000fc6000000001a */
[C---:B------:R-:W-:Y:S01]  /*08f0*/  FFMA R27, R30.reuse, -1.5707962512969970703, R9 ;  /* 0xbfc90fda1e1b7823 */ /* 0x040fe20000000009 */
[----:B------:R-:W-:Y:S01]  /*0900*/  FFMA R24, R25, -5.3903029534742383927e-15, R26 ;  /* 0xa7c234c519187823 */ /* 0x000fe2000000001a */
[----:B------:R-:W-:Y:S01]  /*0910*/  @P0 FMUL R24, RZ, R8 ;  /* 0x00000008ff180220 */ /* 0x000fe20000400000 */
[----:B0-----:R-:W-:Y:S01]  /*0920*/  I2FP.F32.S32 R31, R18 ;  /* 0x00000012001f7245 */ /* 0x001fe20000201400 */
[----:B------:R-:W-:-:S04]  /*0930*/  FFMA R27, R30, -7.5497894158615963534e-08, R27 ;  /* 0xb3a221681e1b7823 */ /* 0x000fc8000000001b */
[C---:B------:R-:W-:Y:S01]  /*0940*/  FFMA R32, R31.reuse, -1.5707962512969970703, R10 ;  /* 0xbfc90fda1f207823 */ /* 0x040fe2000000000a */
[----:B------:R-:W-:Y:S01]  /*0950*/  FFMA R25, R30, -5.3903029534742383927e-15, R27 ;  /* 0xa7c234c51e197823 */ /* 0x000fe2000000001b */
[----:B------:R-:W-:Y:S02]  /*0960*/  SHF.R.U32.HI R27, RZ, 0x17, R3 ;  /* 0x00000017ff1b7819 */ /* 0x000fe40000011603 */
[----:B------:R-:W-:Y:S02]  /*0970*/  FFMA R32, R31, -7.5497894158615963534e-08, R32 ;  /* 0xb3a221681f207823 */ /* 0x000fe40000000020 */
[----:B------:R-:W-:Y:S02]  /*0980*/  LOP3.LUT R30, R27, 0xe0, RZ, 0xc0, !PT ;  /* 0x000000e01b1e7812 */ /* 0x000fe400078ec0ff */
[----:B------:R-:W-:Y:S01]  /*0990*/  FFMA R26, R31, -5.3903029534742383927e-15, R32 ;  /* 0xa7c234c51f1a7823 */ /* 0x000fe20000000020 */
[----:B------:R-:W-:Y:S01]  /*09a0*/  IMAD.SHL.U32 R31, R3, 0x100, RZ ;  /* 0x00000100031f7824 */ /* 0x000fe200078e00ff */
[----:B------:R-:W-:Y:S01]  /*09b0*/  P2R R32, PR, RZ, 0x1 ;  /* 0x00000001ff207803 */ /* 0x000fe20000000000 */
[----:B------:R-:W-:Y:S01]  /*09c0*/  VIADD R38, R30, 0xffffff80 ;  /* 0xffffff801e267836 */ /* 0x000fe20000000000 */
[----:B------:R-:W-:-:S02]  /*09d0*/  FSETP.GE.AND P0, PT, |R9|, 105615, PT ;  /* 0x47ce47800900780b */ /* 0x000fc40003f06200 */
[----:B------:R-:W-:Y:S02]  /*09e0*/  SHF.R.U32.HI R32, RZ, 0x17, R6 ;  /* 0x00000017ff207819 */ /* 0x000fe40000011606 */
[----:B------:R-:W-:Y:S02]  /*09f0*/  SHF.R.U32.HI R38, RZ, 0x5, R38 ;  /* 0x00000005ff267819 */ /* 0x000fe40000011626 */
[----:B------:R-:W-:Y:S02]  /*0a00*/  LOP3.LUT R41, R32, 0xe0, RZ, 0xc0, !PT ;  /* 0x000000e020297812 */ /* 0x000fe400078ec0ff */
[----:B------:R-:W-:-:S03]  /*0a10*/  LOP3.LUT R27, R27, 0x1f, RZ, 0xc0, !PT ;  /* 0x0000001f1b1b7812 */ /* 0x000fc600078ec0ff */
[----:B------:R-:W-:Y:S02]  /*0a20*/  VIADD R41, R41, 0xffffff80 ;  /* 0xffffff8029297836 */ /* 0x000fe40000000000 */
[----:B------:R-:W-:-:S03]  /*0a30*/  @P0 FMUL R25, RZ, R9 ;  /* 0x00000009ff190220 */ /* 0x000fc60000400000 */
[----:B------:R-:W-:-:S05]  /*0a40*/  SHF.R.U32.HI R41, RZ, 0x5, R41 ;  /* 0x00000005ff297819 */ /* 0x000fca0000011629 */
[----:B------:R-:W-:Y:S01]  /*0a50*/  IMAD.U32 R50, R41, -0x4, RZ ;  /* 0xfffffffc29327824 */ /* 0x000fe200078e00ff */
[----:B--2---:R0:W-:Y:S04]  /*0a60*/  @P1 STS [R29], R28 ;  /* 0x0000001c1d001388 */ /* 0x0041e80000000800 */
[----:B------:R1:W-:Y:S01]  /*0a70*/  @!P1 STS [R29], RZ ;  /* 0x000000ff1d009388 */ /* 0x0003e20000000800 */
[----:B------:R-:W-:Y:S01]  /*0a80*/  BAR.SYNC.DEFER_BLOCKING 0x0 ;  /* 0x0000000000007b1d */ /* 0x000fe20000010000 */
[----:B------:R-:W-:Y:S02]  /*0a90*/  FSETP.GE.AND P1, PT, |R7|, 105615, PT ;  /* 0x47ce47800700780b */ /* 0x000fe40003f26200 */
[----:B0-----:R-:W-:Y:S02]  /*0aa0*/  P2R R28, PR, RZ, 0x20 ;  /* 0x00000020ff1c7803 */ /* 0x001fe40000000000 */
[----:B------:R-:W-:-:S02]  /*0ab0*/  P2R R28, PR, RZ, 0x10 ;  /* 0x00000010ff1c7803 */ /* 0x000fc40000000000 */
[----:B------:R-:W-:Y:S02]  /*0ac0*/  P2R R28, PR, RZ, 0x8 ;  /* 0x00000008ff1c7803 */ /* 0x000fe40000000000 */
[----:B------:R-:W-:Y:S02]  /*0ad0*/  LOP3.LUT R28, R31, 0x80000000, RZ, 0xfc, !PT ;  /* 0x800000001f1c7812 */ /* 0x000fe400078efcff */
[----:B------:R-:W-:Y:S02]  /*0ae0*/  P2R R31, PR, RZ, 0x2 ;  /* 0x00000002ff1f7803 */ /* 0x000fe40000000000 */
[----:B------:R-:W-:Y:S01]  /*0af0*/  SHF.R.U32.HI R31, RZ, 0x17, R5 ;  /* 0x00000017ff1f7819 */ /* 0x000fe20000011605 */
[----:B------:R-:W-:Y:S01]  /*0b00*/  @P1 FMUL R23, RZ, R7 ;  /* 0x00000007ff171220 */ /* 0x000fe20000400000 */
[----:B-1----:R-:W-:Y:S02]  /*0b10*/  P2R R29, PR, RZ, 0x4 ;  /* 0x00000004ff1d7803 */ /* 0x002fe40000000000 */
[----:B------:R-:W-:-:S02]  /*0b20*/  LOP3.LUT R40, R31, 0xe0, RZ, 0xc0, !PT ;  /* 0x000000e01f287812 */ /* 0x000fc400078ec0ff */
[----:B------:R-:W-:Y:S02]  /*0b30*/  LOP3.LUT R30, R31, 0x1f, RZ, 0xc0, !PT ;  /* 0x0000001f1f1e7812 */ /* 0x000fe400078ec0ff */
[----:B------:R-:W-:Y:S01]  /*0b40*/  LOP3.LUT R31, R32, 0x1f, RZ, 0xc0, !PT ;  /* 0x0000001f201f7812 */ /* 0x000fe200078ec0ff */
[----:B------:R-:W-:Y:S01]  /*0b50*/  VIADD R40, R40, 0xffffff80 ;  /* 0xffffff8028287836 */ /* 0x000fe20000000000 */
[----:B------:R-:W-:Y:S02]  /*0b60*/  LOP3.LUT R32, R33, 0x1f, RZ, 0xc0, !PT ;  /* 0x0000001f21207812 */ /* 0x000fe400078ec0ff */
[----:B------:R-:W-:Y:S02]  /*0b70*/  LOP3.LUT R33, R34, 0x1f, RZ, 0xc0, !PT ;  /* 0x0000001f22217812 */ /* 0x000fe400078ec0ff */
[----:B------:R-:W-:Y:S02]  /*0b80*/  SHF.R.U32.HI R29, RZ, 0x17, R4 ;  /* 0x00000017ff1d7819 */ /* 0x000fe40000011604 */
[----:B------:R-:W-:-:S02]  /*0b90*/  LOP3.LUT R34, R35, 0x1f, RZ, 0xc0, !PT ;  /* 0x0000001f23227812 */ /* 0x000fc400078ec0ff */
[----:B------:R-:W-:Y:S02]  /*0ba0*/  LOP3.LUT R35, R46, 0x1f, RZ, 0xc0, !PT ;  /* 0x0000001f2e237812 */ /* 0x000fe400078ec0ff */
[----:B------:R-:W-:Y:S01]  /*0bb0*/  LOP3.LUT R46, R48, 0x80000000, RZ, 0xfc, !PT ;  /* 0x80000000302e7812 */ /* 0x000fe200078efcff */
[----:B------:R-:W-:Y:S01]  /*0bc0*/  VIADD R48, R47, 0xffffff80 ;  /* 0xffffff802f307836 */ /* 0x000fe20000000000 */
[----:B------:R-:W-:Y:S01]  /*0bd0*/  LOP3.LUT R39, R29, 0xe0, RZ, 0xc0, !PT ;  /* 0x000000e01d277812 */ /* 0x000fe200078ec0ff */
[----:B------:R-:W-:Y:S01]  /*0be0*/  IMAD.U32 R47, R38, -0x4, RZ ;  /* 0xfffffffc262f7824 */ /* 0x000fe200078e00ff */
[----:B------:R-:W-:Y:S02]  /*0bf0*/  P2R R38, PR, RZ, 0x1 ;  /* 0x00000001ff267803 */ /* 0x000fe40000000000 */
[----:B------:R-:W-:Y:S01]  /*0c00*/  FSETP.GE.AND P0, PT, |R10|, 105615, PT ;  /* 0x47ce47800a00780b */ /* 0x000fe20003f06200 */
[----:B------:R-:W-:Y:S01]  /*0c10*/  VIADD R39, R39, 0xffffff80 ;  /* 0xffffff8027277836 */ /* 0x000fe20000000000 */
[----:B------:R-:W-:-:S02]  /*0c20*/  SHF.R.U32.HI R40, RZ, 0x5, R40 ;  /* 0x00000005ff287819 */ /* 0x000fc40000011628 */
[----:B------:R-:W-:Y:S02]  /*0c30*/  SHF.R.U32.HI R51, RZ, 0x5, R48 ;  /* 0x00000005ff337819 */ /* 0x000fe40000011630 */
[----:B------:R-:W-:Y:S01]  /*0c40*/  SHF.R.U32.HI R39, RZ, 0x5, R39 ;  /* 0x00000005ff277819 */ /* 0x000fe20000011627 */
[----:B------:R-:W-:Y:S01]  /*0c50*/  IMAD.U32 R49, R40, -0x4, RZ ;  /* 0xfffffffc28317824 */ /* 0x000fe200078e00ff */
[----:B------:R-:W-:Y:S01]  /*0c60*/  LOP3.LUT R29, R29, 0x1f, RZ, 0xc0, !PT ;  /* 0x0000001f1d1d7812 */ /* 0x000fe200078ec0ff */
[----:B------:R-:W-:Y:S01]  /*0c70*/  IMAD.U32 R51, R51, -0x4, RZ ;  /* 0xfffffffc33337824 */ /* 0x000fe200078e00ff */
[----:B------:R-:W-:Y:S01]  /*0c80*/  P2R R38, PR, RZ, 0x1 ;  /* 0x00000001ff267803 */ /* 0x000fe20000000000 */
[----:B------:R-:W-:Y:S02]  /*0c90*/  IMAD.U32 R48, R39, -0x4, RZ ;  /* 0xfffffffc27307824 */ /* 0x000fe400078e00ff */
[----:B------:R-:W-:-:S07]  /*0ca0*/  @P0 FMUL R26, RZ, R10 ;  /* 0x0000000aff1a0220 */ /* 0x000fce0000400000 */
.L_x_80:
[----:B------:R-:W-:Y:S01]  /*0cb0*/  IMAD R39, R0, UR4, RZ ;  /* 0x0000000400277c24 */ /* 0x000fe2000f8e02ff */
[----:B------:R-:W-:Y:S01]  /*0cc0*/  UMOV UR6, 0x54442d18 ;  /* 0x54442d1800067882 */ /* 0x000fe20000000000 */
[----:B------:R-:W-:Y:S01]  /*0cd0*/  UMOV UR7, 0x400921fb ;  /* 0x400921fb00077882 */ /* 0x000fe20000000000 */
[----:B------:R-:W-:Y:S01]  /*0ce0*/  BSSY.RECONVERGENT B0, `(.L_x_0) ;  /* 0x000006a000007945 */ /* 0x000fe20003800200 */
[----:B------:R-:W-:-:S04]  /*0cf0*/  IMAD R40, R39, 0x2, R0 ;  /* 0x0000000227287824 */ /* 0x000fc800078e0200 */
[----:B------:R-:W0:Y:S02]  /*0d00*/  I2F.F64.U32 R38, R40 ;  /* 0x0000002800267312 */ /* 0x000e240000201800 */
[----:B0-----:R-:W-:-:S08]  /*0d10*/  DMUL R38, R38, UR6 ;  /* 0x0000000626267c28 */ /* 0x001fd00008000000 */
[----:B------:R-:W-:-:S10]  /*0d20*/  DMUL R38, R38, 0.0625 ;  /* 0x3fb0000026267828 */ /* 0x000fd40000000000 */
[----:B------:R-:W0:Y:S02]  /*0d30*/  F2F.F32.F64 R38, R38 ;  /* 0x0000002600267310 */ /* 0x000e240000301000 */
[C---:B0-----:R-:W-:Y:S01]  /*0d40*/  FMUL R41, R38.reuse, 0.63661974668502807617 ;  /* 0x3f22f98326297820 */ /* 0x041fe20000400000 */
[----:B------:R-:W-:Y:S02]  /*0d50*/  SHF.R.U32.HI R57, RZ, 0x17, R38 ;  /* 0x00000017ff397819 */ /* 0x000fe40000011626 */
[C---:B------:R-:W-:Y:S02]  /*0d60*/  FSETP.GE.AND P0, PT, |R38|.reuse, 105615, PT ;  /* 0x47ce47802600780b */ /* 0x040fe40003f06200 */
[----:B------:R-:W-:Y:S01]  /*0d70*/  LOP3.LUT R55, R57, 0xe0, RZ, 0xc0, !PT ;  /* 0x000000e039377812 */ /* 0x000fe200078ec0ff */
[----:B------:R-:W0:Y:S01]  /*0d80*/  F2I.NTZ R41, R41 ;  /* 0x0000002900297305 */ /* 0x000e220000203100 */
[C---:B------:R-:W-:Y:S02]  /*0d90*/  FSETP.EQ.OR P1, PT, |R38|.reuse, +INF , !P0 ;  /* 0x7f8000002600780b */ /* 0x040fe40004722600 */
[----:B------:R-:W-:Y:S01]  /*0da0*/  SHF.L.U32 R58, R38, 0x8, RZ ;  /* 0x00000008263a7819 */ /* 0x000fe200000006ff */
[----:B------:R-:W-:Y:S01]  /*0db0*/  VIADD R40, R55, 0xffffff80 ;  /* 0xffffff8037287836 */ /* 0x000fe20000000000 */
[----:B------:R-:W-:-:S02]  /*0dc0*/  LOP3.LUT R57, R57, 0x1f, RZ, 0xc0, !PT ;  /* 0x0000001f39397812 */ /* 0x000fc400078ec0ff */
[----:B------:R-:W-:Y:S02]  /*0dd0*/  P2R R69, PR, RZ, 0x2 ;  /* 0x00000002ff457803 */ /* 0x000fe40000000000 */
[----:B------:R-:W-:Y:S02]  /*0de0*/  SHF.R.U32.HI R40, RZ, 0x5, R40 ;  /* 0x00000005ff287819 */ /* 0x000fe40000011628 */
[----:B0-----:R-:W-:Y:S02]  /*0df0*/  I2FP.F32.S32 R71, R41 ;  /* 0x0000002900477245 */ /* 0x001fe40000201400 */
[----:B------:R-:W-:-:S03]  /*0e00*/  SEL R55, R41, RZ, !P0 ;  /* 0x000000ff29377207 */ /* 0x000fc60004000000 */
[C---:B------:R-:W-:Y:S02]  /*0e10*/  FFMA R56, R71.reuse, -1.5707962512969970703, R38 ;  /* 0xbfc90fda47387823 */ /* 0x040fe40000000026 */
[----:B------:R-:W-:Y:S02]  /*0e20*/  IMAD.MOV.U32 R73, RZ, RZ, R55 ;  /* 0x000000ffff497224 */ /* 0x000fe400078e0037 */
[----:B------:R-:W-:-:S04]  /*0e30*/  FFMA R56, R71, -7.5497894158615963534e-08, R56 ;  /* 0xb3a2216847387823 */ /* 0x000fc80000000038 */
[----:B------:R-:W-:Y:S01]  /*0e40*/  FFMA R71, R71, -5.3903029534742383927e-15, R56 ;  /* 0xa7c234c547477823 */ /* 0x000fe20000000038 */
[----:B------:R-:W-:Y:S01]  /*0e50*/  @P0 FMUL R71, RZ, R38 ;  /* 0x00000026ff470220 */ /* 0x000fe20000400000 */
[----:B------:R-:W-:Y:S01]  /*0e60*/  LOP3.LUT R56, R58, 0x80000000, RZ, 0xfc, !PT ;  /* 0x800000003a387812 */ /* 0x000fe200078efcff */
[----:B------:R-:W-:Y:S02]  /*0e70*/  IMAD.U32 R58, R40, -0x4, RZ ;  /* 0xfffffffc283a7824 */ /* 0x000fe400078e00ff */
[----:B------:R-:W-:Y:S01]  /*0e80*/  IMAD.MOV.U32 R59, RZ, RZ, R71 ;  /* 0x000000ffff3b7224 */ /* 0x000fe200078e0047 */
[----:B------:R-:W-:Y:S06]  /*0e90*/  @P1 BRA `(.L_x_1) ;  /* 0x0000000400381947 */ /* 0x000fec0003800000 */
[----:B------:R-:W-:Y:S01]  /*0ea0*/  CS2R R66, SRZ ;  /* 0x0000000000427805 */ /* 0x000fe2000001ff00 */
[----:B------:R-:W0:Y:S01]  /*0eb0*/  LDCU.64 UR10, c[0x4][URZ] ;  /* 0x01000000ff0a77ac */ /* 0x000e220008000a00 */
[----:B------:R-:W-:Y:S01]  /*0ec0*/  UMOV UR6, URZ ;  /* 0x000000ff00067c82 */ /* 0x000fe20008000000 */
[----:B------:R-:W-:-:S05]  /*0ed0*/  UMOV UR5, URZ ;  /* 0x000000ff00057c82 */ /* 0x000fca0008000000 */
.L_x_2:
[----:B0-----:R-:W-:Y:S02]  /*0ee0*/  IMAD.U32 R39, RZ, RZ, UR11 ;  /* 0x0000000bff277e24 */ /* 0x001fe4000f8e00ff */
[----:B------:R-:W-:-:S05]  /*0ef0*/  IMAD.U32 R38, RZ, RZ, UR10 ;  /* 0x0000000aff267e24 */ /* 0x000fca000f8e00ff */
[----:B------:R-:W2:Y:S01]  /*0f00*/  LDG.E.CONSTANT R39, desc[UR8][R38.64] ;  /* 0x0000000826277981 */ /* 0x000ea2000c1e9900 */
[----:B------:R-:W-:Y:S02]  /*0f10*/  UIADD3 UR10, UP0, UPT, UR10, 0x4, URZ ;  /* 0x000000040a0a7890 */ /* 0x000fe4000ff1e0ff */
[----:B------:R-:W-:Y:S02]  /*0f20*/  UIADD3 UR5, UPT, UPT, UR5, 0x1, URZ ;  /* 0x0000000105057890 */ /* 0x000fe4000fffe0ff */
[----:B------:R-:W-:Y:S02]  /*0f30*/  UIADD3.X UR11, UPT, UPT, URZ, UR11, URZ, UP0, !UPT ;  /* 0x0000000bff0b7290 */ /* 0x000fe400087fe4ff */
[----:B------:R-:W-:Y:S01]  /*0f40*/  UISETP.NE.AND UP0, UPT, UR5, 0x6, UPT ;  /* 0x000000060500788c */ /* 0x000fe2000bf05270 */
[----:B--2---:R-:W-:-:S03]  /*0f50*/  IMAD.WIDE.U32 R40, R39, R56, RZ ;  /* 0x0000003827287225 */ /* 0x004fc600078e00ff */
[----:B------:R-:W-:-:S04]  /*0f60*/  IADD3 R40, P0, PT, R40, R67, RZ ;  /* 0x0000004328287210 */ /* 0x000fc80007f1e0ff */
[----:B------:R-:W-:Y:S02]  /*0f70*/  IADD3.X R67, PT, PT, R41, UR6, RZ, P0, !PT ;  /* 0x0000000629437c10 */ /* 0x000fe400087fe4ff */
[----:B------:R-:W-:-:S13]  /*0f80*/  ISETP.EQ.AND P0, PT, R66, RZ, PT ;  /* 0x000000ff4200720c */ /* 0x000fda0003f02270 */
[----:B------:R-:W-:Y:S01]  /*0f90*/  @P0 IMAD.MOV.U32 R60, RZ, RZ, R40 ;  /* 0x000000ffff3c0224 */ /* 0x000fe200078e0028 */
[----:B------:R-:W-:-:S13]  /*0fa0*/  ISETP.EQ.AND P0, PT, R66, 0x4, PT ;  /* 0x000000044200780c */ /* 0x000fda0003f02270 */
[----:B------:R-:W-:Y:S01]  /*0fb0*/  @P0 IMAD.MOV.U32 R61, RZ, RZ, R40 ;  /* 0x000000ffff3d0224 */ /* 0x000fe200078e0028 */
[----:B------:R-:W-:-:S13]  /*0fc0*/  ISETP.EQ.AND P0, PT, R66, 0x8, PT ;  /* 0x000000084200780c */ /* 0x000fda0003f02270 */
[----:B------:R-:W-:Y:S01]  /*0fd0*/  @P0 IMAD.MOV.U32 R62, RZ, RZ, R40 ;  /* 0x000000ffff3e0224 */ /* 0x000fe200078e0028 */
[----:B------:R-:W-:-:S13]  /*0fe0*/  ISETP.EQ.AND P0, PT, R66, 0xc, PT ;  /* 0x0000000c4200780c */ /* 0x000fda0003f02270 */
[----:B------:R-:W-:Y:S02]  /*0ff0*/  @P0 MOV R63, R40 ;  /* 0x00000028003f0202 */ /* 0x000fe40000000f00 */
[----:B------:R-:W-:-:S13]  /*1000*/  ISETP.EQ.AND P0, PT, R66, 0x10, PT ;  /* 0x000000104200780c */ /* 0x000fda0003f02270 */
[----:B------:R-:W-:Y:S01]  /*1010*/  @P0 IMAD.MOV.U32 R64, RZ, RZ, R40 ;  /* 0x000000ffff400224 */ /* 0x000fe200078e0028 */
[C---:B------:R-:W-:Y:S01]  /*1020*/  ISETP.EQ.AND P0, PT, R66.reuse, 0x14, PT ;  /* 0x000000144200780c */ /* 0x040fe20003f02270 */
[----:B------:R-:W-:-:S12]  /*1030*/  VIADD R66, R66, 0x4 ;  /* 0x0000000442427836 */ /* 0x000fd80000000000 */
[----:B------:R-:W-:Y:S01]  /*1040*/  @P0 IMAD.MOV.U32 R65, RZ, RZ, R40 ;  /* 0x000000ffff410224 */ /* 0x000fe200078e0028 */
[----:B------:R-:W-:Y:S06]  /*1050*/  BRA.U UP0, `(.L_x_2) ;  /* 0xfffffffd00a07547 */ /* 0x000fec000b83ffff */
[C---:B------:R-:W-:Y:S01]  /*1060*/  ISETP.EQ.AND P0, PT, R58.reuse, -0x18, PT ;  /* 0xffffffe83a00780c */ /* 0x040fe20003f02270 */
[----:B------:R-:W-:Y:S01]  /*1070*/  BSSY.RECONVERGENT B1, `(.L_x_3) ;  /* 0x0000022000017945 */ /* 0x000fe20003800200 */
[C---:B------:R-:W-:Y:S02]  /*1080*/  ISETP.EQ.AND P1, PT, R58.reuse, -0xc, PT ;  /* 0xfffffff43a00780c */ /* 0x040fe40003f22270 */
[C---:B------:R-:W-:Y:S02]  /*1090*/  ISETP.EQ.AND P2, PT, R58.reuse, -0x8, PT ;  /* 0xfffffff83a00780c */ /* 0x040fe40003f42270 */
[C---:B------:R-:W-:Y:S02]  /*10a0*/  ISETP.EQ.AND P3, PT, R58.reuse, -0x4, PT ;  /* 0xfffffffc3a00780c */ /* 0x040fe40003f62270 */
[----:B------:R-:W-:Y:S02]  /*10b0*/  ISETP.NE.AND P6, PT, R57, RZ, PT ;  /* 0x000000ff3900720c */ /* 0x000fe40003fc5270 */
[----:B------:R-:W-:-:S02]  /*10c0*/  ISETP.EQ.AND P4, PT, R58, RZ, PT ;  /* 0x000000ff3a00720c */ /* 0x000fc40003f82270 */
[C---:B------:R-:W-:Y:S01]  /*10d0*/  ISETP.EQ.AND P5, PT, R58.reuse, 0x4, PT ;  /* 0x000000043a00780c */ /* 0x040fe20003fa2270 */
[----:B------:R-:W-:Y:S01]  /*10e0*/  @P0 IMAD.MOV.U32 R66, RZ, RZ, R60 ;  /* 0x000000ffff420224 */ /* 0x000fe200078e003c */
[----:B------:R-:W-:-:S13]  /*10f0*/  ISETP.EQ.AND P0, PT, R58, -0x14, PT ;  /* 0xffffffec3a00780c */ /* 0x000fda0003f02270 */
[----:B------:R-:W-:Y:S02]  /*1100*/  @P0 IMAD.MOV.U32 R38, RZ, RZ, R60 ;  /* 0x000000ffff260224 */ /* 0x000fe400078e003c */
[----:B------:R-:W-:Y:S01]  /*1110*/  @P0 IMAD.MOV.U32 R66, RZ, RZ, R61 ;  /* 0x000000ffff420224 */ /* 0x000fe200078e003d */
[----:B------:R-:W-:-:S13]  /*1120*/  ISETP.EQ.AND P0, PT, R58, -0x10, PT ;  /* 0xfffffff03a00780c */ /* 0x000fda0003f02270 */
[----:B------:R-:W-:Y:S02]  /*1130*/  @P0 IMAD.MOV.U32 R38, RZ, RZ, R61 ;  /* 0x000000ffff260224 */ /* 0x000fe400078e003d */
[--C-:B------:R-:W-:Y:S01]  /*1140*/  @P0 IMAD.MOV.U32 R66, RZ, RZ, R62.reuse ;  /* 0x000000ffff420224 */ /* 0x100fe200078e003e */
[----:B------:R-:W-:Y:S01]  /*1150*/  @P1 MOV R66, R63 ;  /* 0x0000003f00421202 */ /* 0x000fe20000000f00 */
[----:B------:R-:W-:Y:S02]  /*1160*/  @P1 IMAD.MOV.U32 R38, RZ, RZ, R62 ;  /* 0x000000ffff261224 */ /* 0x000fe400078e003e */
[----:B------:R-:W-:Y:S02]  /*1170*/  @P2 IMAD.MOV.U32 R38, RZ, RZ, R63 ;  /* 0x000000ffff262224 */ /* 0x000fe400078e003f */
[--C-:B------:R-:W-:Y:S02]  /*1180*/  @P2 IMAD.MOV.U32 R66, RZ, RZ, R64.reuse ;  /* 0x000000ffff422224 */ /* 0x100fe400078e0040 */
[----:B------:R-:W-:-:S02]  /*1190*/  @P3 IMAD.MOV.U32 R38, RZ, RZ, R64 ;  /* 0x000000ffff263224 */ /* 0x000fc400078e0040 */
[--C-:B------:R-:W-:Y:S02]  /*11a0*/  @P3 IMAD.MOV.U32 R66, RZ, RZ, R65.reuse ;  /* 0x000000ffff423224 */ /* 0x100fe400078e0041 */
[----:B------:R-:W-:Y:S02]  /*11b0*/  @P4 IMAD.MOV.U32 R38, RZ, RZ, R65 ;  /* 0x000000ffff264224 */ /* 0x000fe400078e0041 */
[--C-:B------:R-:W-:Y:S02]  /*11c0*/  @P4 IMAD.MOV.U32 R66, RZ, RZ, R67.reuse ;  /* 0x000000ffff424224 */ /* 0x100fe400078e0043 */
[----:B------:R-:W-:Y:S01]  /*11d0*/  @P5 IMAD.MOV.U32 R38, RZ, RZ, R67 ;  /* 0x000000ffff265224 */ /* 0x000fe200078e0043 */
[----:B------:R-:W-:Y:S06]  /*11e0*/  @!P6 BRA `(.L_x_4) ;  /* 0x000000000028e947 */ /* 0x000fec0003800000 */
[----:B------:R-:W-:Y:S01]  /*11f0*/  @P0 IMAD.MOV.U32 R39, RZ, RZ, R60 ;  /* 0x000000ffff270224 */ /* 0x000fe200078e003c */
[----:B------:R-:W-:Y:S01]  /*1200*/  ISETP.EQ.AND P0, PT, R58, 0x8, PT ;  /* 0x000000083a00780c */ /* 0x000fe20003f02270 */
[----:B------:R-:W-:Y:S01]  /*1210*/  @P1 IMAD.MOV.U32 R39, RZ, RZ, R61 ;  /* 0x000000ffff271224 */ /* 0x000fe200078e003d */
[----:B------:R-:W-:Y:S01]  /*1220*/  @P2 MOV R39, R62 ;  /* 0x0000003e00272202 */ /* 0x000fe20000000f00 */
[----:B------:R-:W-:Y:S01]  /*1230*/  @P3 IMAD.MOV.U32 R39, RZ, RZ, R63 ;  /* 0x000000ffff273224 */ /* 0x000fe200078e003f */
[----:B------:R-:W-:Y:S01]  /*1240*/  SHF.L.W.U32.HI R66, R38, R57, R66 ;  /* 0x0000003926427219 */ /* 0x000fe20000010e42 */
[----:B------:R-:W-:Y:S02]  /*1250*/  @P4 IMAD.MOV.U32 R39, RZ, RZ, R64 ;  /* 0x000000ffff274224 */ /* 0x000fe400078e0040 */
[----:B------:R-:W-:-:S06]  /*1260*/  @P5 IMAD.MOV.U32 R39, RZ, RZ, R65 ;  /* 0x000000ffff275224 */ /* 0x000fcc00078e0041 */
[----:B------:R-:W-:-:S05]  /*1270*/  @P0 IMAD.MOV.U32 R39, RZ, RZ, R67 ;  /* 0x000000ffff270224 */ /* 0x000fca00078e0043 */
[----:B------:R-:W-:-:S07]  /*1280*/  SHF.L.W.U32.HI R38, R39, R57, R38 ;  /* 0x0000003927267219 */ /* 0x000fce0000010e26 */
.L_x_4:
[----:B------:R-:W-:Y:S05]  /*1290*/  BSYNC.RECONVERGENT B1 ;  /* 0x0000000000017941 */ /* 0x000fea0003800200 */
.L_x_3:
[C---:B------:R-:W-:Y:S01]  /*12a0*/  SHF.L.W.U32.HI R67, R38.reuse, 0x2, R66 ;  /* 0x0000000226437819 */ /* 0x040fe20000010e42 */
[----:B------:R-:W-:Y:S01]  /*12b0*/  IMAD.SHL.U32 R38, R38, 0x4, RZ ;  /* 0x0000000426267824 */ /* 0x000fe200078e00ff */
[----:B------:R-:W-:Y:S01]  /*12c0*/  UMOV UR6, 0x54442d19 ;  /* 0x54442d1900067882 */ /* 0x000fe20000000000 */
[----:B------:R-:W-:Y:S01]  /*12d0*/  UMOV UR7, 0x3bf921fb ;  /* 0x3bf921fb00077882 */ /* 0x000fe20000000000 */
[----:B------:R-:W-:Y:S02]  /*12e0*/  SHF.R.S32.HI R39, RZ, 0x1f, R67 ;  /* 0x0000001fff277819 */ /* 0x000fe40000011443 */
[----:B------:R-:W-:Y:S02]  /*12f0*/  ISETP.GE.AND P0, PT, R67, RZ, PT ;  /* 0x000000ff4300720c */ /* 0x000fe40003f06270 */
[C---:B------:R-:W-:Y:S02]  /*1300*/  LOP3.LUT R38, R39.reuse, R38, RZ, 0x3c, !PT ;  /* 0x0000002627267212 */ /* 0x040fe400078e3cff */
[----:B------:R-:W-:-:S02]  /*1310*/  LOP3.LUT R39, R39, R67, RZ, 0x3c, !PT ;  /* 0x0000004327277212 */ /* 0x000fc400078e3cff */
[----:B------:R-:W-:-:S04]  /*1320*/  SHF.R.U32.HI R66, RZ, 0x1e, R66 ;  /* 0x0000001eff427819 */ /* 0x000fc80000011642 */
[----:B------:R-:W0:Y:S01]  /*1330*/  I2F.F64.S64 R38, R38 ;  /* 0x0000002600267312 */ /* 0x000e220000301c00 */
[----:B------:R-:W-:Y:S01]  /*1340*/  LEA.HI R73, R67, R66, RZ, 0x1 ;  /* 0x0000004243497211 */ /* 0x000fe200078f08ff */
[----:B0-----:R-:W-:-:S10]  /*1350*/  DMUL R40, R38, UR6 ;  /* 0x0000000626287c28 */ /* 0x001fd40008000000 */
[----:B------:R-:W0:Y:S02]  /*1360*/  F2F.F32.F64 R40, R40 ;  /* 0x0000002800287310 */ /* 0x000e240000301000 */
[----:B0-----:R-:W-:-:S07]  /*1370*/  FSEL R71, -R40, R40, !P0 ;  /* 0x0000002828477208 */ /* 0x001fce0004000100 */
.L_x_1:
[----:B------:R-:W-:Y:S05]  /*1380*/  BSYNC.RECONVERGENT B0 ;  /* 0x0000000000007941 */ /* 0x000fea0003800200 */
.L_x_0:
[----:B------:R-:W-:Y:S02]  /*1390*/  IMAD.MOV.U32 R66, RZ, RZ, 0x37cbac00 ;  /* 0x37cbac00ff427424 */ /* 0x000fe400078e00ff */
[----:B------:R-:W-:Y:S01]  /*13a0*/  FMUL R38, R71, R71 ;  /* 0x0000004747267220 */ /* 0x000fe20000400000 */
[----:B------:R-:W-:Y:S01]  /*13b0*/  LOP3.LUT R40, R73, 0x1, RZ, 0xc0, !PT ;  /* 0x0000000149287812 */ /* 0x000fe200078ec0ff */
[----:B------:R-:W-:Y:S01]  /*13c0*/  IMAD.MOV.U32 R67, RZ, RZ, 0x3c0885e4 ;  /* 0x3c0885e4ff437424 */ /* 0x000fe200078e00ff */
[----:B------:R-:W-:Y:S01]  /*13d0*/  FSETP.GE.AND P1, PT, |R3|, 105615, PT ;  /* 0x47ce47800300780b */ /* 0x000fe20003f26200 */
[----:B------:R-:W-:Y:S01]  /*13e0*/  FFMA R39, R38, R66, -0.0013887860113754868507 ;  /* 0xbab607ed26277423 */ /* 0x000fe20000000042 */
[----:B------:R-:W-:Y:S01]  /*13f0*/  ISETP.NE.U32.AND P0, PT, R40, 0x1, PT ;  /* 0x000000012800780c */ /* 0x000fe20003f05070 */
[----:B------:R-:W-:Y:S01]  /*1400*/  IMAD.MOV.U32 R68, RZ, RZ, 0x3e2aaaa8 ;  /* 0x3e2aaaa8ff447424 */ /* 0x000fe200078e00ff */
[----:B------:R-:W-:Y:S01]  /*1410*/  BSSY.RECONVERGENT B0, `(.L_x_5) ;  /* 0x000005b000007945 */ /* 0x000fe20003800200 */
[----:B------:R-:W-:-:S02]  /*1420*/  MOV R75, R19 ;  /* 0x00000013004b7202 */ /* 0x000fc40000000f00 */
[----:B------:R-:W-:Y:S02]  /*1430*/  FSEL R39, R39, -0.00019574658654164522886, P0 ;  /* 0xb94d415327277808 */ /* 0x000fe40000000000 */
[----:B------:R-:W-:Y:S02]  /*1440*/  FSEL R41, R67, 0.041666727513074874878, !P0 ;  /* 0x3d2aaabb43297808 */ /* 0x000fe40004000000 */
[----:B------:R-:W-:Y:S02]  /*1450*/  FSEL R40, -R68, -0.4999999701976776123, !P0 ;  /* 0xbeffffff44287808 */ /* 0x000fe40004000100 */
[----:B------:R-:W-:Y:S01]  /*1460*/  FSEL R71, R71, 1, !P0 ;  /* 0x3f80000047477808 */ /* 0x000fe20004000000 */
[----:B------:R-:W-:-:S04]  /*1470*/  FFMA R39, R38, R39, R41 ;  /* 0x0000002726277223 */ /* 0x000fc80000000029 */
[C---:B------:R-:W-:Y:S01]  /*1480*/  FFMA R39, R38.reuse, R39, R40 ;  /* 0x0000002726277223 */ /* 0x040fe20000000028 */
[----:B------:R-:W-:Y:S02]  /*1490*/  VIADD R40, R73, 0x1 ;  /* 0x0000000149287836 */ /* 0x000fe40000000000 */
[----:B------:R-:W-:Y:S01]  /*14a0*/  FFMA R38, R38, R71, RZ ;  /* 0x0000004726267223 */ /* 0x000fe200000000ff */
[----:B------:R-:W-:Y:S02]  /*14b0*/  SEL R73, R11, RZ, !P1 ;  /* 0x000000ff0b497207 */ /* 0x000fe40004800000 */
[----:B------:R-:W-:Y:S01]  /*14c0*/  LOP3.LUT P0, RZ, R40, 0x2, RZ, 0xc0, !PT ;  /* 0x0000000228ff7812 */ /* 0x000fe2000780c0ff */
[----:B------:R-:W-:-:S12]  /*14d0*/  FFMA R71, R38, R39, R71 ;  /* 0x0000002726477223 */ /* 0x000fd80000000047 */
[----:B------:R-:W-:Y:S01]  /*14e0*/  @P0 FADD R71, RZ, -R71 ;  /* 0x80000047ff470221 */ /* 0x000fe20000000000 */
[----:B------:R-:W-:-:S13]  /*14f0*/  FSETP.EQ.OR P0, PT, |R3|, +INF , !P1 ;  /* 0x7f8000000300780b */ /* 0x000fda0004f02600 */
[----:B------:R-:W-:Y:S05]  /*1500*/  @P0 BRA `(.L_x_6) ;  /* 0x00000004002c0947 */ /* 0x000fea0003800000 */
[----:B------:R-:W-:Y:S01]  /*1510*/  IMAD.MOV.U32 R73, RZ, RZ, RZ ;  /* 0x000000ffff497224 */ /* 0x000fe200078e00ff */
[----:B------:R-:W-:Y:S01]  /*1520*/  UMOV UR5, URZ ;  /* 0x000000ff00057c82 */ /* 0x000fe20008000000 */
[----:B------:R-:W-:-:S07]  /*1530*/  IMAD.MOV.U32 R75, RZ, RZ, RZ ;  /* 0x000000ffff4b7224 */ /* 0x000fce00078e00ff */
.L_x_7:
[----:B------:R-:W0:Y:S02]  /*1540*/  LDC.64 R38, c[0x4][RZ] ;  /* 0x01000000ff267b82 */ /* 0x000e240000000a00 */
[----:B0-----:R-:W-:-:S05]  /*1550*/  IMAD.WIDE.U32 R40, R75, 0x4, R38 ;  /* 0x000000044b287825 */ /* 0x001fca00078e0026 */
[----:B------:R-:W2:Y:S02]  /*1560*/  LDG.E.CONSTANT R39, desc[UR8][R40.64] ;  /* 0x0000000828277981 */ /* 0x000ea4000c1e9900 */
[----:B--2---:R-:W-:-:S03]  /*1570*/  IMAD.WIDE.U32 R38, R39, R28, RZ ;  /* 0x0000001c27267225 */ /* 0x004fc600078e00ff */
[----:B------:R-:W-:Y:S01]  /*1580*/  IADD3 R74, P0, PT, R38, R73, RZ ;  /* 0x00000049264a7210 */ /* 0x000fe20007f1e0ff */
[C---:B------:R-:W-:Y:S01]  /*1590*/  IMAD.SHL.U32 R38, R75.reuse, 0x4, RZ ;  /* 0x000000044b267824 */ /* 0x040fe200078e00ff */
[----:B------:R-:W-:Y:S02]  /*15a0*/  IADD3 R75, PT, PT, R75, 0x1, RZ ;  /* 0x000000014b4b7810 */ /* 0x000fe40007ffe0ff */
        /* <DEDUP_REMOVED lines=13> */
[----:B------:R-:W-:-:S13]  /*1680*/  ISETP.NE.AND P0, PT, R75, 0x6, PT ;  /* 0x000000064b00780c */ /* 0x000fda0003f05270 */
[----:B------:R-:W-:Y:S05]  /*1690*/  @P0 BRA `(.L_x_7) ;  /* 0xfffffffc00a80947 */ /* 0x000fea000383ffff */
[C---:B------:R-:W-:Y:S01]  /*16a0*/  ISETP.EQ.AND P0, PT, R47.reuse, -0x18, PT ;  /* 0xffffffe82f00780c */ /* 0x040fe20003f02270 */
[----:B------:R-:W-:Y:S01]  /*16b0*/  BSSY.RECONVERGENT B1, `(.L_x_8) ;  /* 0x0000022000017945 */ /* 0x000fe20003800200 */
[C---:B------:R-:W-:Y:S02]  /*16c0*/  ISETP.EQ.AND P1, PT, R47.reuse, -0xc, PT ;  /* 0xfffffff42f00780c */ /* 0x040fe40003f22270 */
[C---:B------:R-:W-:Y:S02]  /*16d0*/  ISETP.EQ.AND P2, PT, R47.reuse, -0x8, PT ;  /* 0xfffffff82f00780c */ /* 0x040fe40003f42270 */
[----:B------:R-:W-:Y:S02]  /*16e0*/  ISETP.EQ.AND P3, PT, R47, -0x4, PT ;  /* 0xfffffffc2f00780c */ /* 0x000fe40003f62270 */
        /* <DEDUP_REMOVED lines=9> */
[--C-:B------:R-:W-:Y:S02]  /*1780*/  @P0 IMAD.MOV.U32 R74, RZ, RZ, R62.reuse ;  /* 0x000000ffff4a0224 */ /* 0x100fe400078e003e */
[----:B------:R-:W-:Y:S02]  /*1790*/  @P1 IMAD.MOV.U32 R38, RZ, RZ, R62 ;  /* 0x000000ffff261224 */ /* 0x000fe400078e003e */
[--C-:B------:R-:W-:Y:S02]  /*17a0*/  @P1 IMAD.MOV.U32 R74, RZ, RZ, R63.reuse ;  /* 0x000000ffff4a1224 */ /* 0x100fe400078e003f */
[----:B------:R-:W-:Y:S01]  /*17b0*/  @P2 IMAD.MOV.U32 R38, RZ, RZ, R63 ;  /* 0x000000ffff262224 */ /* 0x000fe200078e003f */
[----:B------:R-:W-:Y:S01]  /*17c0*/  @P3 MOV R38, R64 ;  /* 0x0000004000263202 */ /* 0x000fe20000000f00 */
        /* <DEDUP_REMOVED lines=9> */
[----:B------:R-:W-:Y:S01]  /*1860*/  SHF.L.W.U32.HI R74, R38, R27, R74 ;  /* 0x0000001b264a7219 */ /* 0x000fe20000010e4a */
[----:B------:R-:W-:Y:S02]  /*1870*/  @P2 IMAD.MOV.U32 R39, RZ, RZ, R62 ;  /* 0x000000ffff272224 */ /* 0x000fe400078e003e */
[----:B------:R-:W-:Y:S02]  /*1880*/  @P3 IMAD.MOV.U32 R39, RZ, RZ, R63 ;  /* 0x000000ffff273224 */ /* 0x000fe400078e003f */
[----:B------:R-:W-:Y:S01]  /*1890*/  @P4 IMAD.MOV.U32 R39, RZ, RZ, R64 ;  /* 0x000000ffff274224 */ /* 0x000fe200078e0040 */
[----:B------:R-:W-:-:S05]  /*18a0*/  @P5 MOV R39, R65 ;  /* 0x0000004100275202 */ /* 0x000fca0000000f00 */
[----:B------:R-:W-:-:S05]  /*18b0*/  @P0 IMAD.MOV.U32 R39, RZ, RZ, R73 ;  /* 0x000000ffff270224 */ /* 0x000fca00078e0049 */
[----:B------:R-:W-:-:S07]  /*18c0*/  SHF.L.W.U32.HI R38, R39, R27, R38 ;  /* 0x0000001b27267219 */ /* 0x000fce0000010e26 */
.L_x_9:
[----:B------:R-:W-:Y:S05]  /*18d0*/  BSYNC.RECONVERGENT B1 ;  /* 0x0000000000017941 */ /* 0x000fea0003800200 */
.L_x_8:
        /* <DEDUP_REMOVED lines=14> */
.L_x_6:
[----:B------:R-:W-:Y:S05]  /*19c0*/  BSYNC.RECONVERGENT B0 ;  /* 0x0000000000007941 */ /* 0x000fea0003800200 */
.L_x_5:
[----:B------:R-:W0:Y:S01]  /*19d0*/  S2UR UR10, SR_CgaCtaId ;  /* 0x00000000000a79c3 */ /* 0x000e220000008800 */
[----:B------:R-:W-:Y:S01]  /*19e0*/  FMUL R39, R75, R75 ;  /* 0x0000004b4b277220 */ /* 0x000fe20000400000 */
[C---:B------:R-:W-:Y:S01]  /*19f0*/  LOP3.LUT R40, R73.reuse, 0x1, RZ, 0xc0, !PT ;  /* 0x0000000149287812 */ /* 0x040fe200078ec0ff */
[----:B------:R-:W-:Y:S01]  /*1a00*/  UMOV UR7, 0x400 ;  /* 0x0000040000077882 */ /* 0x000fe20000000000 */
[----:B------:R-:W-:Y:S02]  /*1a10*/  VIADD R73, R73, 0x1 ;  /* 0x0000000149497836 */ /* 0x000fe40000000000 */
[----:B------:R-:W-:Y:S01]  /*1a20*/  FFMA R38, R39, R66, -0.0013887860113754868507 ;  /* 0xbab607ed27267423 */ /* 0x000fe20000000042 */
[----:B------:R-:W-:Y:S01]  /*1a30*/  ISETP.NE.U32.AND P0, PT, R40, 0x1, PT ;  /* 0x000000012800780c */ /* 0x000fe20003f05070 */
[----:B------:R-:W-:Y:S01]  /*1a40*/  BSSY.RECONVERGENT B0, `(.L_x_10) ;  /* 0x000005f000007945 */ /* 0x000fe20003800200 */
[----:B------:R-:W-:Y:S02]  /*1a50*/  ISETP.NE.AND P1, PT, R69, RZ, PT ;  /* 0x000000ff4500720c */ /* 0x000fe40003f25270 */
[----:B------:R-:W-:-:S02]  /*1a60*/  FSEL R40, R38, -0.00019574658654164522886, P0 ;  /* 0xb94d415326287808 */ /* 0x000fc40000000000 */
[----:B------:R-:W-:Y:S02]  /*1a70*/  FSEL R74, R67, 0.041666727513074874878, !P0 ;  /* 0x3d2aaabb434a7808 */ /* 0x000fe40004000000 */
[----:B------:R-:W-:Y:S02]  /*1a80*/  FSEL R41, -R68, -0.4999999701976776123, !P0 ;  /* 0xbeffffff44297808 */ /* 0x000fe40004000100 */
[----:B------:R-:W-:Y:S01]  /*1a90*/  FSEL R38, R75, 1, !P0 ;  /* 0x3f8000004b267808 */ /* 0x000fe20004000000 */
[----:B------:R-:W-:Y:S01]  /*1aa0*/  FFMA R40, R39, R40, R74 ;  /* 0x0000002827287223 */ /* 0x000fe2000000004a */
[----:B------:R-:W-:Y:S01]  /*1ab0*/  LOP3.LUT P0, RZ, R73, 0x2, RZ, 0xc0, !PT ;  /* 0x0000000249ff7812 */ /* 0x000fe2000780c0ff */
[----:B------:R-:W-:Y:S02]  /*1ac0*/  IMAD.MOV.U32 R73, RZ, RZ, R55 ;  /* 0x000000ffff497224 */ /* 0x000fe400078e0037 */
[C---:B------:R-:W-:Y:S01]  /*1ad0*/  FFMA R40, R39.reuse, R40, R41 ;  /* 0x0000002827287223 */ /* 0x040fe20000000029 */
[----:B------:R-:W-:Y:S01]  /*1ae0*/  FFMA R39, R39, R38, RZ ;  /* 0x0000002627277223 */ /* 0x000fe200000000ff */
[----:B------:R-:W-:Y:S01]  /*1af0*/  IMAD.MOV.U32 R75, RZ, RZ, R59 ;  /* 0x000000ffff4b7224 */ /* 0x000fe200078e003b */
[----:B0-----:R-:W-:-:S02]  /*1b00*/  ULEA UR6, UR10, UR7, 0x18 ;  /* 0x000000070a067291 */ /* 0x001fc4000f8ec0ff */
[----:B------:R-:W-:Y:S02]  /*1b10*/  FFMA R39, R39, R40, R38 ;  /* 0x0000002827277223 */ /* 0x000fe40000000026 */
[----:B------:R-:W-:-:S03]  /*1b20*/  ULEA UR6, UR4, UR6, 0x2 ;  /* 0x0000000604067291 */ /* 0x000fc6000f8e10ff */
[----:B------:R-:W-:-:S06]  /*1b30*/  @P0 FADD R39, RZ, -R39 ;  /* 0x80000027ff270221 */ /* 0x000fcc0000000000 */
[----:B------:R-:W0:Y:S02]  /*1b40*/  LDS R38, [UR6] ;  /* 0x00000006ff267984 */ /* 0x000e240008000800 */
[----:B0-----:R-:W-:-:S04]  /*1b50*/  FMUL R38, R71, R38 ;  /* 0x0000002647267220 */ /* 0x001fc80000400000 */
[----:B------:R-:W-:Y:S01]  /*1b60*/  FFMA R70, R39, R38, R70 ;  /* 0x0000002627467223 */ /* 0x000fe20000000046 */
[----:B------:R-:W-:Y:S06]  /*1b70*/  @P1 BRA `(.L_x_11) ;  /* 0x00000004002c1947 */ /* 0x000fec0003800000 */
[----:B------:R-:W-:Y:S01]  /*1b80*/  IMAD.MOV.U32 R71, RZ, RZ, RZ ;  /* 0x000000ffff477224 */ /* 0x000fe200078e00ff */
[----:B------:R-:W-:Y:S01]  /*1b90*/  UMOV UR5, URZ ;  /* 0x000000ff00057c82 */ /* 0x000fe20008000000 */
[----:B------:R-:W-:-:S07]  /*1ba0*/  IMAD.MOV.U32 R73, RZ, RZ, RZ ;  /* 0x000000ffff497224 */ /* 0x000fce00078e00ff */
.L_x_12:
[----:B------:R-:W0:Y:S02]  /*1bb0*/  LDC.64 R38, c[0x4][RZ] ;  /* 0x01000000ff267b82 */ /* 0x000e240000000a00 */
[----:B0-----:R-:W-:-:S05]  /*1bc0*/  IMAD.WIDE.U32 R40, R73, 0x4, R38 ;  /* 0x0000000449287825 */ /* 0x001fca00078e0026 */
[----:B------:R-:W2:Y:S02]  /*1bd0*/  LDG.E.CONSTANT R39, desc[UR8][R40.64] ;  /* 0x0000000828277981 */ /* 0x000ea4000c1e9900 */
[----:B--2---:R-:W-:-:S03]  /*1be0*/  IMAD.WIDE.U32 R38, R39, R56, RZ ;  /* 0x0000003827267225 */ /* 0x004fc600078e00ff */
[----:B------:R-:W-:Y:S01]  /*1bf0*/  IADD3 R74, P0, PT, R38, R71, RZ ;  /* 0x00000047264a7210 */ /* 0x000fe20007f1e0ff */
[C---:B------:R-:W-:Y:S02]  /*1c00*/  IMAD.SHL.U32 R38, R73.reuse, 0x4, RZ ;  /* 0x0000000449267824 */ /* 0x040fe400078e00ff */
[----:B------:R-:W-:Y:S01]  /*1c10*/  VIADD R73, R73, 0x1 ;  /* 0x0000000149497836 */ /* 0x000fe20000000000 */
[----:B------:R-:W-:Y:S02]  /*1c20*/  IADD3.X R71, PT, PT, R39, UR5, RZ, P0, !PT ;  /* 0x0000000527477c10 */ /* 0x000fe400087fe4ff */
[----:B------:R-:W-:-:S13]  /*1c30*/  ISETP.EQ.AND P0, PT, R38, RZ, PT ;  /* 0x000000ff2600720c */ /* 0x000fda0003f02270 */
[----:B------:R-:W-:Y:S01]  /*1c40*/  @P0 IMAD.MOV.U32 R60, RZ, RZ, R74 ;  /* 0x000000ffff3c0224 */ /* 0x000fe200078e004a */
[----:B------:R-:W-:-:S13]  /*1c50*/  ISETP.EQ.AND P0, PT, R38, 0x4, PT ;  /* 0x000000042600780c */ /* 0x000fda0003f02270 */
[----:B------:R-:W-:Y:S02]  /*1c60*/  @P0 MOV R61, R74 ;  /* 0x0000004a003d0202 */ /* 0x000fe40000000f00 */
        /* <DEDUP_REMOVED lines=23> */
[----:B------:R-:W-:Y:S01]  /*1de0*/  @P0 IMAD.MOV.U32 R38, RZ, RZ, R61 ;  /* 0x000000ffff260224 */ /* 0x000fe200078e003d */
[----:B------:R-:W-:Y:S01]  /*1df0*/  @P0 MOV R74, R62 ;  /* 0x0000003e004a0202 */ /* 0x000fe20000000f00 */
[----:B------:R-:W-:Y:S02]  /*1e00*/  @P1 IMAD.MOV.U32 R38, RZ, RZ, R62 ;  /* 0x000000ffff261224 */ /* 0x000fe400078e003e */
[--C-:B------:R-:W-:Y:S02]  /*1e10*/  @P1 IMAD.MOV.U32 R74, RZ, RZ, R63.reuse ;  /* 0x000000ffff4a1224 */ /* 0x100fe400078e003f */
        /* <DEDUP_REMOVED lines=8> */
[----:B------:R-:W-:Y:S01]  /*1ea0*/  @P0 MOV R39, R60 ;  /* 0x0000003c00270202 */ /* 0x000fe20000000f00 */
[----:B------:R-:W-:Y:S01]  /*1eb0*/  @P1 IMAD.MOV.U32 R39, RZ, RZ, R61 ;  /* 0x000000ffff271224 */ /* 0x000fe200078e003d */
[----:B------:R-:W-:Y:S01]  /*1ec0*/  ISETP.EQ.AND P0, PT, R58, 0x8, PT ;  /* 0x000000083a00780c */ /* 0x000fe20003f02270 */
[----:B------:R-:W-:Y:S01]  /*1ed0*/  @P2 IMAD.MOV.U32 R39, RZ, RZ, R62 ;  /* 0x000000ffff272224 */ /* 0x000fe200078e003e */
[----:B------:R-:W-:Y:S01]  /*1ee0*/  SHF.L.W.U32.HI R74, R38, R57, R74 ;  /* 0x00000039264a7219 */ /* 0x000fe20000010e4a */
[----:B------:R-:W-:Y:S02]  /*1ef0*/  @P3 IMAD.MOV.U32 R39, RZ, RZ, R63 ;  /* 0x000000ffff273224 */ /* 0x000fe400078e003f */
[----:B------:R-:W-:Y:S02]  /*1f00*/  @P4 IMAD.MOV.U32 R39, RZ, RZ, R64 ;  /* 0x000000ffff274224 */ /* 0x000fe400078e0040 */
[----:B------:R-:W-:-:S06]  /*1f10*/  @P5 IMAD.MOV.U32 R39, RZ, RZ, R65 ;  /* 0x000000ffff275224 */ /* 0x000fcc00078e0041 */
[----:B------:R-:W-:-:S05]  /*1f20*/  @P0 IMAD.MOV.U32 R39, RZ, RZ, R71 ;  /* 0x000000ffff270224 */ /* 0x000fca00078e0047 */
[----:B------:R-:W-:-:S07]  /*1f30*/  SHF.L.W.U32.HI R38, R39, R57, R38 ;  /* 0x0000003927267219 */ /* 0x000fce0000010e26 */
.L_x_14:
[----:B------:R-:W-:Y:S05]  /*1f40*/  BSYNC.RECONVERGENT B1 ;  /* 0x0000000000017941 */ /* 0x000fea0003800200 */
.L_x_13:
        /* <DEDUP_REMOVED lines=14> */
.L_x_11:
[----:B------:R-:W-:Y:S05]  /*2030*/  BSYNC.RECONVERGENT B0 ;  /* 0x0000000000007941 */ /* 0x000fea0003800200 */
.L_x_10:
[----:B------:R-:W-:Y:S01]  /*2040*/  FMUL R38, R75, R75 ;  /* 0x0000004b4b267220 */ /* 0x000fe20000400000 */
[----:B------:R-:W-:Y:S01]  /*2050*/  LOP3.LUT R40, R73, 0x1, RZ, 0xc0, !PT ;  /* 0x0000000149287812 */ /* 0x000fe200078ec0ff */
[----:B------:R-:W-:Y:S01]  /*2060*/  BSSY.RECONVERGENT B0, `(.L_x_15) ;  /* 0x000005e000007945 */ /* 0x000fe20003800200 */
[----:B------:R-:W-:Y:S01]  /*2070*/  FSETP.GE.AND P1, PT, |R4|, 105615, PT ;  /* 0x47ce47800400780b */ /* 0x000fe20003f26200 */
[----:B------:R-:W-:Y:S01]  /*2080*/  FFMA R39, R38, R66, -0.0013887860113754868507 ;  /* 0xbab607ed26277423 */ /* 0x000fe20000000042 */
[----:B------:R-:W-:-:S04]  /*2090*/  ISETP.NE.U32.AND P0, PT, R40, 0x1, PT ;  /* 0x000000012800780c */ /* 0x000fc80003f05070 */
[----:B------:R-:W-:Y:S02]  /*20a0*/  FSEL R39, R39, -0.00019574658654164522886, P0 ;  /* 0xb94d415327277808 */ /* 0x000fe40000000000 */
[----:B------:R-:W-:Y:S02]  /*20b0*/  FSEL R41, R67, 0.041666727513074874878, !P0 ;  /* 0x3d2aaabb43297808 */ /* 0x000fe40004000000 */
[----:B------:R-:W-:Y:S02]  /*20c0*/  FSEL R40, -R68, -0.4999999701976776123, !P0 ;  /* 0xbeffffff44287808 */ /* 0x000fe40004000100 */
[----:B------:R-:W-:Y:S01]  /*20d0*/  FSEL R71, R75, 1, !P0 ;  /* 0x3f8000004b477808 */ /* 0x000fe20004000000 */
[----:B------:R-:W-:Y:S01]  /*20e0*/  FFMA R39, R38, R39, R41 ;  /* 0x0000002726277223 */ /* 0x000fe20000000029 */
[----:B------:R-:W-:-:S03]  /*20f0*/  IMAD.MOV.U32 R75, RZ, RZ, R20 ;  /* 0x000000ffff4b7224 */ /* 0x000fc600078e0014 */
        /* <DEDUP_REMOVED lines=9> */
[----:B------:R-:W-:Y:S01]  /*2190*/  MOV R73, RZ ;  /* 0x000000ff00497202 */ /* 0x000fe20000000f00 */
[----:B------:R-:W-:Y:S01]  /*21a0*/  IMAD.MOV.U32 R75, RZ, RZ, RZ ;  /* 0x000000ffff4b7224 */ /* 0x000fe200078e00ff */
[----:B------:R-:W-:-:S06]  /*21b0*/  UMOV UR5, URZ ;  /* 0x000000ff00057c82 */ /* 0x000fcc0008000000 */
.L_x_17:
        /* <DEDUP_REMOVED lines=29> */
[C---:B------:R-:W-:Y:S02]  /*2390*/  ISETP.EQ.AND P5, PT, R48.reuse, 0x4, PT ;  /* 0x000000043000780c */ /* 0x040fe40003fa2270 */
[----:B------:R-:W-:Y:S02]  /*23a0*/  @P0 MOV R74, R60 ;  /* 0x0000003c004a0202 */ /* 0x000fe40000000f00 */
        /* <DEDUP_REMOVED lines=8> */
[----:B------:R-:W-:Y:S02]  /*2430*/  @P2 IMAD.MOV.U32 R38, RZ, RZ, R63 ;  /* 0x000000ffff262224 */ /* 0x000fe400078e003f */
[--C-:B------:R-:W-:Y:S01]  /*2440*/  @P2 IMAD.MOV.U32 R74, RZ, RZ, R64.reuse ;  /* 0x000000ffff4a2224 */ /* 0x100fe200078e0040 */
[----:B------:R-:W-:Y:S01]  /*2450*/  @P3 MOV R74, R65 ;  /* 0x00000041004a3202 */ /* 0x000fe20000000f00 */
[----:B------:R-:W-:-:S02]  /*2460*/  @P3 IMAD.MOV.U32 R38, RZ, RZ, R64 ;  /* 0x000000ffff263224 */ /* 0x000fc400078e0040 */
        /* <DEDUP_REMOVED lines=10> */
[----:B------:R-:W-:Y:S02]  /*2510*/  @P4 IMAD.MOV.U32 R39, RZ, RZ, R64 ;  /* 0x000000ffff274224 */ /* 0x000fe400078e0040 */
[----:B------:R-:W-:-:S04]  /*2520*/  @P5 IMAD.MOV.U32 R39, RZ, RZ, R65 ;  /* 0x000000ffff275224 */ /* 0x000fc800078e0041 */
[----:B------:R-:W-:-:S04]  /*2530*/  @P0 MOV R39, R73 ;  /* 0x0000004900270202 */ /* 0x000fc80000000f00 */
[----:B------:R-:W-:-:S07]  /*2540*/  SHF.L.W.U32.HI R38, R39, R29, R38 ;  /* 0x0000001d27267219 */ /* 0x000fce0000010e26 */
.L_x_19:
[----:B------:R-:W-:Y:S05]  /*2550*/  BSYNC.RECONVERGENT B1 ;  /* 0x0000000000017941 */ /* 0x000fea0003800200 */
.L_x_18:
        /* <DEDUP_REMOVED lines=14> */
.L_x_16:
[----:B------:R-:W-:Y:S05]  /*2640*/  BSYNC.RECONVERGENT B0 ;  /* 0x0000000000007941 */ /* 0x000fea0003800200 */
.L_x_15:
[----:B------:R-:W-:Y:S01]  /*2650*/  FMUL R39, R75, R75 ;  /* 0x0000004b4b277220 */ /* 0x000fe20000400000 */
[C---:B------:R-:W-:Y:S01]  /*2660*/  LOP3.LUT R40, R73.reuse, 0x1, RZ, 0xc0, !PT ;  /* 0x0000000149287812 */ /* 0x040fe200078ec0ff */
[----:B------:R-:W-:Y:S01]  /*2670*/  VIADD R73, R73, 0x1 ;  /* 0x0000000149497836 */ /* 0x000fe20000000000 */
[----:B------:R-:W-:Y:S01]  /*2680*/  ISETP.NE.AND P1, PT, R69, RZ, PT ;  /* 0x000000ff4500720c */ /* 0x000fe20003f25270 */
[----:B------:R-:W-:Y:S01]  /*2690*/  FFMA R38, R39, R66, -0.0013887860113754868507 ;  /* 0xbab607ed27267423 */ /* 0x000fe20000000042 */
[----:B------:R-:W-:Y:S01]  /*26a0*/  ISETP.NE.U32.AND P0, PT, R40, 0x1, PT ;  /* 0x000000012800780c */ /* 0x000fe20003f05070 */
[----:B------:R-:W-:Y:S03]  /*26b0*/  BSSY.RECONVERGENT B0, `(.L_x_20) ;  /* 0x000005c000007945 */ /* 0x000fe60003800200 */
[----:B------:R-:W-:Y:S02]  /*26c0*/  FSEL R40, R38, -0.00019574658654164522886, P0 ;  /* 0xb94d415326287808 */ /* 0x000fe40000000000 */
[----:B------:R-:W-:-:S02]  /*26d0*/  FSEL R74, R67, 0.041666727513074874878, !P0 ;  /* 0x3d2aaabb434a7808 */ /* 0x000fc40004000000 */
[----:B------:R-:W-:Y:S02]  /*26e0*/  FSEL R41, -R68, -0.4999999701976776123, !P0 ;  /* 0xbeffffff44297808 */ /* 0x000fe40004000100 */
[----:B------:R-:W-:Y:S01]  /*26f0*/  FSEL R38, R75, 1, !P0 ;  /* 0x3f8000004b267808 */ /* 0x000fe20004000000 */
[----:B------:R-:W-:Y:S01]  /*2700*/  FFMA R40, R39, R40, R74 ;  /* 0x0000002827287223 */ /* 0x000fe2000000004a */
[----:B------:R-:W-:Y:S01]  /*2710*/  LOP3.LUT P0, RZ, R73, 0x2, RZ, 0xc0, !PT ;  /* 0x0000000249ff7812 */ /* 0x000fe2000780c0ff */
[----:B------:R-:W-:Y:S02]  /*2720*/  IMAD.MOV.U32 R73, RZ, RZ, R55 ;  /* 0x000000ffff497224 */ /* 0x000fe400078e0037 */
[C---:B------:R-:W-:Y:S01]  /*2730*/  FFMA R40, R39.reuse, R40, R41 ;  /* 0x0000002827287223 */ /* 0x040fe20000000029 */
[----:B------:R-:W-:Y:S01]  /*2740*/  FFMA R39, R39, R38, RZ ;  /* 0x0000002627277223 */ /* 0x000fe200000000ff */
[----:B------:R-:W-:-:S03]  /*2750*/  IMAD.MOV.U32 R75, RZ, RZ, R59 ;  /* 0x000000ffff4b7224 */ /* 0x000fc600078e003b */
[----:B------:R-:W-:Y:S02]  /*2760*/  FFMA R39, R39, R40, R38 ;  /* 0x0000002827277223 */ /* 0x000fe40000000026 */
[----:B------:R-:W0:Y:S03]  /*2770*/  LDS R38, [UR6+0x20] ;  /* 0x00002006ff267984 */ /* 0x000e260008000800 */
[----:B------:R-:W-:Y:S01]  /*2780*/  @P0 FADD R39, RZ, -R39 ;  /* 0x80000027ff270221 */ /* 0x000fe20000000000 */
[----:B0-----:R-:W-:-:S04]  /*2790*/  FMUL R38, R71, R38 ;  /* 0x0000002647267220 */ /* 0x001fc80000400000 */
[----:B------:R-:W-:Y:S01]  /*27a0*/  FFMA R70, R39, R38, R70 ;  /* 0x0000002627467223 */ /* 0x000fe20000000046 */
[----:B------:R-:W-:Y:S06]  /*27b0*/  @P1 BRA `(.L_x_21) ;  /* 0x00000004002c1947 */ /* 0x000fec0003800000 */
[----:B------:R-:W-:Y:S01]  /*27c0*/  IMAD.MOV.U32 R71, RZ, RZ, RZ ;  /* 0x000000ffff477224 */ /* 0x000fe200078e00ff */
[----:B------:R-:W-:Y:S01]  /*27d0*/  UMOV UR5, URZ ;  /* 0x000000ff00057c82 */ /* 0x000fe20008000000 */
[----:B------:R-:W-:-:S07]  /*27e0*/  IMAD.MOV.U32 R73, RZ, RZ, RZ ;  /* 0x000000ffff497224 */ /* 0x000fce00078e00ff */
.L_x_22:
        /* <DEDUP_REMOVED lines=48> */
[----:B------:R-:W-:Y:S02]  /*2af0*/  ISETP.EQ.AND P0, PT, R58, 0x8, PT ;  /* 0x000000083a00780c */ /* 0x000fe40003f02270 */
[----:B------:R-:W-:Y:S01]  /*2b00*/  @P1 MOV R39, R61 ;  /* 0x0000003d00271202 */ /* 0x000fe20000000f00 */
[----:B------:R-:W-:Y:S01]  /*2b10*/  @P2 IMAD.MOV.U32 R39, RZ, RZ, R62 ;  /* 0x000000ffff272224 */ /* 0x000fe200078e003e */
[----:B------:R-:W-:Y:S01]  /*2b20*/  SHF.L.W.U32.HI R74, R38, R57, R74 ;  /* 0x00000039264a7219 */ /* 0x000fe20000010e4a */
[----:B------:R-:W-:Y:S02]  /*2b30*/  @P3 IMAD.MOV.U32 R39, RZ, RZ, R63 ;  /* 0x000000ffff273224 */ /* 0x000fe400078e003f */
[----:B------:R-:W-:Y:S02]  /*2b40*/  @P4 IMAD.MOV.U32 R39, RZ, RZ, R64 ;  /* 0x000000ffff274224 */ /* 0x000fe400078e0040 */
[----:B------:R-:W-:-:S04]  /*2b50*/  @P5 IMAD.MOV.U32 R39, RZ, RZ, R65 ;  /* 0x000000ffff275224 */ /* 0x000fc800078e0041 */
[----:B------:R-:W-:-:S05]  /*2b60*/  @P0 IMAD.MOV.U32 R39, RZ, RZ, R71 ;  /* 0x000000ffff270224 */ /* 0x000fca00078e0047 */
[----:B------:R-:W-:-:S07]  /*2b70*/  SHF.L.W.U32.HI R38, R39, R57, R38 ;  /* 0x0000003927267219 */ /* 0x000fce0000010e26 */
.L_x_24:
[----:B------:R-:W-:Y:S05]  /*2b80*/  BSYNC.RECONVERGENT B1 ;  /* 0x0000000000017941 */ /* 0x000fea0003800200 */
.L_x_23:
        /* <DEDUP_REMOVED lines=14> */
.L_x_21:
[----:B------:R-:W-:Y:S05]  /*2c70*/  BSYNC.RECONVERGENT B0 ;  /* 0x0000000000007941 */ /* 0x000fea0003800200 */
.L_x_20:
[----:B------:R-:W-:Y:S01]  /*2c80*/  FMUL R38, R75, R75 ;  /* 0x0000004b4b267220 */ /* 0x000fe20000400000 */
[----:B------:R-:W-:Y:S01]  /*2c90*/  LOP3.LUT R40, R73, 0x1, RZ, 0xc0, !PT ;  /* 0x0000000149287812 */ /* 0x000fe200078ec0ff */
[----:B------:R-:W-:Y:S01]  /*2ca0*/  BSSY.RECONVERGENT B0, `(.L_x_25) ;  /* 0x000005e000007945 */ /* 0x000fe20003800200 */
[----:B------:R-:W-:Y:S01]  /*2cb0*/  FSETP.GE.AND P1, PT, |R5|, 105615, PT ;  /* 0x47ce47800500780b */ /* 0x000fe20003f26200 */
[----:B------:R-:W-:Y:S01]  /*2cc0*/  FFMA R39, R38, R66, -0.0013887860113754868507 ;  /* 0xbab607ed26277423 */ /* 0x000fe20000000042 */
[----:B------:R-:W-:Y:S02]  /*2cd0*/  ISETP.NE.U32.AND P0, PT, R40, 0x1, PT ;  /* 0x000000012800780c */ /* 0x000fe40003f05070 */
[----:B------:R-:W-:Y:S02]  /*2ce0*/  SEL R74, R13, RZ, !P1 ;  /* 0x000000ff0d4a7207 */ /* 0x000fe40004800000 */
[----:B------:R-:W-:Y:S02]  /*2cf0*/  FSEL R39, R39, -0.00019574658654164522886, P0 ;  /* 0xb94d415327277808 */ /* 0x000fe40000000000 */
[----:B------:R-:W-:-:S02]  /*2d00*/  FSEL R41, R67, 0.041666727513074874878, !P0 ;  /* 0x3d2aaabb43297808 */ /* 0x000fc40004000000 */
[----:B------:R-:W-:Y:S02]  /*2d10*/  FSEL R40, -R68, -0.4999999701976776123, !P0 ;  /* 0xbeffffff44287808 */ /* 0x000fe40004000100 */
[----:B------:R-:W-:Y:S01]  /*2d20*/  FSEL R71, R75, 1, !P0 ;  /* 0x3f8000004b477808 */ /* 0x000fe20004000000 */
[----:B------:R-:W-:Y:S01]  /*2d30*/  FFMA R39, R38, R39, R41 ;  /* 0x0000002726277223 */ /* 0x000fe20000000029 */
[----:B------:R-:W-:-:S03]  /*2d40*/  IMAD.MOV.U32 R75, RZ, RZ, R21 ;  /* 0x000000ffff4b7224 */ /* 0x000fc600078e0015 */
[C---:B------:R-:W-:Y:S01]  /*2d50*/  FFMA R39, R38.reuse, R39, R40 ;  /* 0x0000002726277223 */ /* 0x040fe20000000028 */
[----:B------:R-:W-:Y:S02]  /*2d60*/  VIADD R40, R73, 0x1 ;  /* 0x0000000149287836 */ /* 0x000fe40000000000 */
[----:B------:R-:W-:-:S03]  /*2d70*/  FFMA R38, R38, R71, RZ ;  /* 0x0000004726267223 */ /* 0x000fc600000000ff */
[----:B------:R-:W-:Y:S01]  /*2d80*/  LOP3.LUT P0, RZ, R40, 0x2, RZ, 0xc0, !PT ;  /* 0x0000000228ff7812 */ /* 0x000fe2000780c0ff */
[----:B------:R-:W-:-:S12]  /*2d90*/  FFMA R71, R38, R39, R71 ;  /* 0x0000002726477223 */ /* 0x000fd80000000047 */
[----:B------:R-:W-:Y:S01]  /*2da0*/  @P0 FADD R71, RZ, -R71 ;  /* 0x80000047ff470221 */ /* 0x000fe20000000000 */
[----:B------:R-:W-:-:S13]  /*2db0*/  FSETP.EQ.OR P0, PT, |R5|, +INF , !P1 ;  /* 0x7f8000000500780b */ /* 0x000fda0004f02600 */
[----:B------:R-:W-:Y:S05]  /*2dc0*/  @P0 BRA `(.L_x_26) ;  /* 0x00000004002c0947 */ /* 0x000fea0003800000 */
[----:B------:R-:W-:Y:S01]  /*2dd0*/  IMAD.MOV.U32 R75, RZ, RZ, RZ ;  /* 0x000000ffff4b7224 */ /* 0x000fe200078e00ff */
[----:B------:R-:W-:Y:S01]  /*2de0*/  MOV R73, RZ ;  /* 0x000000ff00497202 */ /* 0x000fe20000000f00 */
[----:B------:R-:W-:-:S06]  /*2df0*/  UMOV UR5, URZ ;  /* 0x000000ff00057c82 */ /* 0x000fcc0008000000 */
.L_x_27:
        /* <DEDUP_REMOVED lines=32> */
[----:B------:R-:W-:Y:S01]  /*3000*/  @P0 MOV R73, R61 ;  /* 0x0000003d00490202 */ /* 0x000fe20000000f00 */
[----:B------:R-:W-:Y:S01]  /*3010*/  @P0 IMAD.MOV.U32 R38, RZ, RZ, R60 ;  /* 0x000000ffff260224 */ /* 0x000fe200078e003c */
[----:B------:R-:W-:-:S13]  /*3020*/  ISETP.EQ.AND P0, PT, R49, -0x10, PT ;  /* 0xfffffff03100780c */ /* 0x000fda0003f02270 */
[----:B------:R-:W-:Y:S02]  /*3030*/  @P0 IMAD.MOV.U32 R38, RZ, RZ, R61 ;  /* 0x000000ffff260224 */ /* 0x000fe400078e003d */
[--C-:B------:R-:W-:Y:S02]  /*3040*/  @P0 IMAD.MOV.U32 R73, RZ, RZ, R62.reuse ;  /* 0x000000ffff490224 */ /* 0x100fe400078e003e */
[----:B------:R-:W-:Y:S02]  /*3050*/  @P1 IMAD.MOV.U32 R38, RZ, RZ, R62 ;  /* 0x000000ffff261224 */ /* 0x000fe400078e003e */
[--C-:B------:R-:W-:Y:S02]  /*3060*/  @P1 IMAD.MOV.U32 R73, RZ, RZ, R63.reuse ;  /* 0x000000ffff491224 */ /* 0x100fe400078e003f */
[----:B------:R-:W-:Y:S02]  /*3070*/  @P2 IMAD.MOV.U32 R38, RZ, RZ, R63 ;  /* 0x000000ffff262224 */ /* 0x000fe400078e003f */
[----:B------:R-:W-:-:S02]  /*3080*/  @P2 IMAD.MOV.U32 R73, RZ, RZ, R64 ;  /* 0x000000ffff492224 */ /* 0x000fc400078e0040 */
[----:B------:R-:W-:Y:S01]  /*3090*/  @P3 IMAD.MOV.U32 R38, RZ, RZ, R64 ;  /* 0x000000ffff263224 */ /* 0x000fe200078e0040 */
[----:B------:R-:W-:Y:S01]  /*30a0*/  @P4 MOV R38, R65 ;  /* 0x0000004100264202 */ /* 0x000fe20000000f00 */
        /* <DEDUP_REMOVED lines=12> */
[----:B------:R-:W-:-:S05]  /*3170*/  @P0 IMAD.MOV.U32 R39, RZ, RZ, R75 ;  /* 0x000000ffff270224 */ /* 0x000fca00078e004b */
[----:B------:R-:W-:-:S07]  /*3180*/  SHF.L.W.U32.HI R38, R39, R30, R38 ;  /* 0x0000001e27267219 */ /* 0x000fce0000010e26 */
.L_x_29:
[----:B------:R-:W-:Y:S05]  /*3190*/  BSYNC.RECONVERGENT B1 ;  /* 0x0000000000017941 */ /* 0x000fea0003800200 */
.L_x_28:
[C---:B------:R-:W-:Y:S01]  /*31a0*/  SHF.L.W.U32.HI R74, R38.reuse, 0x2, R73 ;  /* 0x00000002264a7819 */ /* 0x040fe20000010e49 */
[----:B------:R-:W-:Y:S01]  /*31b0*/  UMOV UR12, 0x54442d19 ;  /* 0x54442d19000c7882 */ /* 0x000fe20000000000 */
[----:B------:R-:W-:Y:S01]  /*31c0*/  SHF.L.U32 R38, R38, 0x2, RZ ;  /* 0x0000000226267819 */ /* 0x000fe200000006ff */
        /* <DEDUP_REMOVED lines=11> */
.L_x_26:
[----:B------:R-:W-:Y:S05]  /*3280*/  BSYNC.RECONVERGENT B0 ;  /* 0x0000000000007941 */ /* 0x000fea0003800200 */
.L_x_25:
[----:B------:R-:W-:Y:S01]  /*3290*/  FMUL R39, R75, R75 ;  /* 0x0000004b4b277220 */ /* 0x000fe20000400000 */
[C---:B------:R-:W-:Y:S01]  /*32a0*/  LOP3.LUT R40, R74.reuse, 0x1, RZ, 0xc0, !PT ;  /* 0x000000014a287812 */ /* 0x040fe200078ec0ff */
[----:B------:R-:W-:Y:S01]  /*32b0*/  VIADD R74, R74, 0x1 ;  /* 0x000000014a4a7836 */ /* 0x000fe20000000000 */
[----:B------:R-:W-:Y:S01]  /*32c0*/  ISETP.NE.AND P1, PT, R69, RZ, PT ;  /* 0x000000ff4500720c */ /* 0x000fe20003f25270 */
[----:B------:R-:W-:Y:S01]  /*32d0*/  FFMA R38, R39, R66, -0.0013887860113754868507 ;  /* 0xbab607ed27267423 */ /* 0x000fe20000000042 */
[----:B------:R-:W-:Y:S01]  /*32e0*/  ISETP.NE.U32.AND P0, PT, R40, 0x1, PT ;  /* 0x000000012800780c */ /* 0x000fe20003f05070 */
[----:B------:R-:W-:Y:S01]  /*32f0*/  BSSY.RECONVERGENT B0, `(.L_x_30) ;  /* 0x000005c000007945 */ /* 0x000fe20003800200 */
[----:B------:R-:W-:Y:S02]  /*3300*/  IMAD.MOV.U32 R73, RZ, RZ, R55 ;  /* 0x000000ffff497224 */ /* 0x000fe400078e0037 */
[----:B------:R-:W-:Y:S02]  /*3310*/  FSEL R40, R38, -0.00019574658654164522886, P0 ;  /* 0xb94d415326287808 */ /* 0x000fe40000000000 */
[----:B------:R-:W-:-:S02]  /*3320*/  FSEL R76, R67, 0.041666727513074874878, !P0 ;  /* 0x3d2aaabb434c7808 */ /* 0x000fc40004000000 */
[----:B------:R-:W-:Y:S02]  /*3330*/  FSEL R41, -R68, -0.4999999701976776123, !P0 ;  /* 0xbeffffff44297808 */ /* 0x000fe40004000100 */
[----:B------:R-:W-:Y:S01]  /*3340*/  FSEL R38, R75, 1, !P0 ;  /* 0x3f8000004b267808 */ /* 0x000fe20004000000 */
[C---:B------:R-:W-:Y:S01]  /*3350*/  FFMA R40, R39.reuse, R40, R76 ;  /* 0x0000002827287223 */ /* 0x040fe2000000004c */
[----:B------:R-:W-:Y:S01]  /*3360*/  LOP3.LUT P0, RZ, R74, 0x2, RZ, 0xc0, !PT ;  /* 0x000000024aff7812 */ /* 0x000fe2000780c0ff */
[----:B------:R-:W-:Y:S02]  /*3370*/  IMAD.MOV.U32 R75, RZ, RZ, R59 ;  /* 0x000000ffff4b7224 */ /* 0x000fe400078e003b */
[C---:B------:R-:W-:Y:S01]  /*3380*/  FFMA R40, R39.reuse, R40, R41 ;  /* 0x0000002827287223 */ /* 0x040fe20000000029 */
[----:B------:R-:W-:-:S04]  /*3390*/  FFMA R39, R39, R38, RZ ;  /* 0x0000002627277223 */ /* 0x000fc800000000ff */
        /* <DEDUP_REMOVED lines=9> */
.L_x_32:
        /* <DEDUP_REMOVED lines=57> */
.L_x_34:
[----:B------:R-:W-:Y:S05]  /*37c0*/  BSYNC.RECONVERGENT B1 ;  /* 0x0000000000017941 */ /* 0x000fea0003800200 */
.L_x_33:
        /* <DEDUP_REMOVED lines=14> */
.L_x_31:
[----:B------:R-:W-:Y:S05]  /*38b0*/  BSYNC.RECONVERGENT B0 ;  /* 0x0000000000007941 */ /* 0x000fea0003800200 */
.L_x_30:
        /* <DEDUP_REMOVED lines=24> */
.L_x_37:
[----:B------:R-:W0:Y:S02]  /*3a40*/  LDC.64 R38, c[0x4][RZ] ;  /* 0x01000000ff267b82 */ /* 0x000e240000000a00 */
[----:B0-----:R-:W-:-:S05]  /*3a50*/  IMAD.WIDE.U32 R40, R75, 0x4, R38 ;  /* 0x000000044b287825 */ /* 0x001fca00078e0026 */
[----:B------:R-:W2:Y:S02]  /*3a60*/  LDG.E.CONSTANT R39, desc[UR8][R40.64] ;  /* 0x0000000828277981 */ /* 0x000ea4000c1e9900 */
[----:B--2---:R-:W-:-:S03]  /*3a70*/  IMAD.WIDE.U32 R38, R39, R42, RZ ;  /* 0x0000002a27267225 */ /* 0x004fc600078e00ff */
[----:B------:R-:W-:Y:S02]  /*3a80*/  IADD3 R74, P0, PT, R38, R73, RZ ;  /* 0x00000049264a7210 */ /* 0x000fe40007f1e0ff */
[C---:B------:R-:W-:Y:S01]  /*3a90*/  SHF.L.U32 R38, R75.reuse, 0x2, RZ ;  /* 0x000000024b267819 */ /* 0x040fe200000006ff */
        /* <DEDUP_REMOVED lines=26> */
[----:B------:R-:W-:Y:S01]  /*3c40*/  @P0 IMAD.MOV.U32 R74, RZ, RZ, R61 ;  /* 0x000000ffff4a0224 */ /* 0x000fe200078e003d */
[----:B------:R-:W-:Y:S02]  /*3c50*/  @P0 MOV R38, R60 ;  /* 0x0000003c00260202 */ /* 0x000fe40000000f00 */
[----:B------:R-:W-:-:S13]  /*3c60*/  ISETP.EQ.AND P0, PT, R50, -0x10, PT ;  /* 0xfffffff03200780c */ /* 0x000fda0003f02270 */
[----:B------:R-:W-:Y:S02]  /*3c70*/  @P0 IMAD.MOV.U32 R38, RZ, RZ, R61 ;  /* 0x000000ffff260224 */ /* 0x000fe400078e003d */
[--C-:B------:R-:W-:Y:S02]  /*3c80*/  @P0 IMAD.MOV.U32 R74, RZ, RZ, R62.reuse ;  /* 0x000000ffff4a0224 */ /* 0x100fe400078e003e */
[----:B------:R-:W-:Y:S02]  /*3c90*/  @P1 IMAD.MOV.U32 R38, RZ, RZ, R62 ;  /* 0x000000ffff261224 */ /* 0x000fe400078e003e */
[--C-:B------:R-:W-:Y:S02]  /*3ca0*/  @P1 IMAD.MOV.U32 R74, RZ, RZ, R63.reuse ;  /* 0x000000ffff4a1224 */ /* 0x100fe400078e003f */
[----:B------:R-:W-:Y:S02]  /*3cb0*/  @P2 IMAD.MOV.U32 R38, RZ, RZ, R63 ;  /* 0x000000ffff262224 */ /* 0x000fe400078e003f */
[----:B------:R-:W-:-:S02]  /*3cc0*/  @P2 IMAD.MOV.U32 R74, RZ, RZ, R64 ;  /* 0x000000ffff4a2224 */ /* 0x000fc400078e0040 */
[----:B------:R-:W-:Y:S02]  /*3cd0*/  @P3 IMAD.MOV.U32 R38, RZ, RZ, R64 ;  /* 0x000000ffff263224 */ /* 0x000fe400078e0040 */
[--C-:B------:R-:W-:Y:S01]  /*3ce0*/  @P3 IMAD.MOV.U32 R74, RZ, RZ, R65.reuse ;  /* 0x000000ffff4a3224 */ /* 0x100fe200078e0041 */
[----:B------:R-:W-:Y:S01]  /*3cf0*/  @P4 MOV R74, R73 ;  /* 0x00000049004a4202 */ /* 0x000fe20000000f00 */
[----:B------:R-:W-:Y:S02]  /*3d00*/  @P4 IMAD.MOV.U32 R38, RZ, RZ, R65 ;  /* 0x000000ffff264224 */ /* 0x000fe400078e0041 */
        /* <DEDUP_REMOVED lines=12> */
.L_x_39:
[----:B------:R-:W-:Y:S05]  /*3dd0*/  BSYNC.RECONVERGENT B1 ;  /* 0x0000000000017941 */ /* 0x000fea0003800200 */
.L_x_38:
        /* <DEDUP_REMOVED lines=14> */
.L_x_36:
[----:B------:R-:W-:Y:S05]  /*3ec0*/  BSYNC.RECONVERGENT B0 ;  /* 0x0000000000007941 */ /* 0x000fea0003800200 */
.L_x_35:
[----:B------:R-:W-:Y:S01]  /*3ed0*/  FMUL R39, R75, R75 ;  /* 0x0000004b4b277220 */ /* 0x000fe20000400000 */
[C---:B------:R-:W-:Y:S01]  /*3ee0*/  LOP3.LUT R40, R73.reuse, 0x1, RZ, 0xc0, !PT ;  /* 0x0000000149287812 */ /* 0x040fe200078ec0ff */
[----:B------:R-:W-:Y:S01]  /*3ef0*/  BSSY.RECONVERGENT B0, `(.L_x_40) ;  /* 0x0000060000007945 */ /* 0x000fe20003800200 */
[----:B------:R-:W-:Y:S01]  /*3f00*/  IADD3 R73, PT, PT, R73, 0x1, RZ ;  /* 0x0000000149497810 */ /* 0x000fe20007ffe0ff */
[----:B------:R-:W-:Y:S01]  /*3f10*/  FFMA R38, R39, R66, -0.0013887860113754868507 ;  /* 0xbab607ed27267423 */ /* 0x000fe20000000042 */
[----:B------:R-:W-:Y:S02]  /*3f20*/  ISETP.NE.U32.AND P0, PT, R40, 0x1, PT ;  /* 0x000000012800780c */ /* 0x000fe40003f05070 */
[----:B------:R-:W-:Y:S02]  /*3f30*/  ISETP.NE.AND P1, PT, R69, RZ, PT ;  /* 0x000000ff4500720c */ /* 0x000fe40003f25270 */
        /* <DEDUP_REMOVED lines=19> */
.L_x_42:
        /* <DEDUP_REMOVED lines=37> */
[----:B------:R-:W-:Y:S01]  /*42c0*/  @P1 IMAD.MOV.U32 R38, RZ, RZ, R62 ;  /* 0x000000ffff261224 */ /* 0x000fe200078e003e */
[----:B------:R-:W-:Y:S01]  /*42d0*/  @P2 MOV R38, R63 ;  /* 0x0000003f00262202 */ /* 0x000fe20000000f00 */
        /* <DEDUP_REMOVED lines=12> */
[----:B------:R-:W-:Y:S01]  /*43a0*/  @P2 IMAD.MOV.U32 R39, RZ, RZ, R62 ;  /* 0x000000ffff272224 */ /* 0x000fe200078e003e */
[----:B------:R-:W-:Y:S01]  /*43b0*/  @P3 MOV R39, R63 ;  /* 0x0000003f00273202 */ /* 0x000fe20000000f00 */
[----:B------:R-:W-:Y:S02]  /*43c0*/  @P4 IMAD.MOV.U32 R39, RZ, RZ, R64 ;  /* 0x000000ffff274224 */ /* 0x000fe400078e0040 */
[----:B------:R-:W-:-:S06]  /*43d0*/  @P5 IMAD.MOV.U32 R39, RZ, RZ, R65 ;  /* 0x000000ffff275224 */ /* 0x000fcc00078e0041 */
[----:B------:R-:W-:-:S05]  /*43e0*/  @P0 IMAD.MOV.U32 R39, RZ, RZ, R71 ;  /* 0x000000ffff270224 */ /* 0x000fca00078e0047 */
[----:B------:R-:W-:-:S07]  /*43f0*/  SHF.L.W.U32.HI R38, R39, R57, R38 ;  /* 0x0000003927267219 */ /* 0x000fce0000010e26 */
.L_x_44:
[----:B------:R-:W-:Y:S05]  /*4400*/  BSYNC.RECONVERGENT B1 ;  /* 0x0000000000017941 */ /* 0x000fea0003800200 */
.L_x_43:
        /* <DEDUP_REMOVED lines=14> */
.L_x_41:
[----:B------:R-:W-:Y:S05]  /*44f0*/  BSYNC.RECONVERGENT B0 ;  /* 0x0000000000007941 */ /* 0x000fea0003800200 */
.L_x_40:
        /* <DEDUP_REMOVED lines=24> */
.L_x_47:
        /* <DEDUP_REMOVED lines=35> */
[----:B------:R-:W-:Y:S01]  /*48b0*/  @P0 MOV R38, R61 ;  /* 0x0000003d00260202 */ /* 0x000fe20000000f00 */
[--C-:B------:R-:W-:Y:S02]  /*48c0*/  @P0 IMAD.MOV.U32 R73, RZ, RZ, R62.reuse ;  /* 0x000000ffff490224 */ /* 0x100fe400078e003e */
[----:B------:R-:W-:Y:S02]  /*48d0*/  @P1 IMAD.MOV.U32 R38, RZ, RZ, R62 ;  /* 0x000000ffff261224 */ /* 0x000fe400078e003e */
[--C-:B------:R-:W-:Y:S02]  /*48e0*/  @P1 IMAD.MOV.U32 R73, RZ, RZ, R63.reuse ;  /* 0x000000ffff491224 */ /* 0x100fe400078e003f */
[----:B------:R-:W-:Y:S02]  /*48f0*/  @P2 IMAD.MOV.U32 R38, RZ, RZ, R63 ;  /* 0x000000ffff262224 */ /* 0x000fe400078e003f */
[--C-:B------:R-:W-:Y:S02]  /*4900*/  @P2 IMAD.MOV.U32 R73, RZ, RZ, R64.reuse ;  /* 0x000000ffff492224 */ /* 0x100fe400078e0040 */
[----:B------:R-:W-:-:S02]  /*4910*/  @P3 IMAD.MOV.U32 R38, RZ, RZ, R64 ;  /* 0x000000ffff263224 */ /* 0x000fc400078e0040 */
[--C-:B------:R-:W-:Y:S02]  /*4920*/  @P3 IMAD.MOV.U32 R73, RZ, RZ, R65.reuse ;  /* 0x000000ffff493224 */ /* 0x100fe400078e0041 */
[----:B------:R-:W-:Y:S01]  /*4930*/  @P4 IMAD.MOV.U32 R38, RZ, RZ, R65 ;  /* 0x000000ffff264224 */ /* 0x000fe200078e0041 */
[----:B------:R-:W-:Y:S01]  /*4940*/  @P5 MOV R38, R75 ;  /* 0x0000004b00265202 */ /* 0x000fe20000000f00 */
        /* <DEDUP_REMOVED lines=12> */
.L_x_49:
[----:B------:R-:W-:Y:S05]  /*4a10*/  BSYNC.RECONVERGENT B1 ;  /* 0x0000000000017941 */ /* 0x000fea0003800200 */
.L_x_48:
        /* <DEDUP_REMOVED lines=14> */
.L_x_46:
[----:B------:R-:W-:Y:S05]  /*4b00*/  BSYNC.RECONVERGENT B0 ;  /* 0x0000000000007941 */ /* 0x000fea0003800200 */
.L_x_45:
[----:B------:R-:W-:Y:S01]  /*4b10*/  FMUL R39, R75, R75 ;  /* 0x0000004b4b277220 */ /* 0x000fe20000400000 */
[C---:B------:R-:W-:Y:S01]  /*4b20*/  LOP3.LUT R40, R74.reuse, 0x1, RZ, 0xc0, !PT ;  /* 0x000000014a287812 */ /* 0x040fe200078ec0ff */
[----:B------:R-:W-:Y:S01]  /*4b30*/  VIADD R74, R74, 0x1 ;  /* 0x000000014a4a7836 */ /* 0x000fe20000000000 */
[----:B------:R-:W-:Y:S01]  /*4b40*/  ISETP.NE.AND P1, PT, R69, RZ, PT ;  /* 0x000000ff4500720c */ /* 0x000fe20003f25270 */
[----:B------:R-:W-:Y:S01]  /*4b50*/  FFMA R38, R39, R66, -0.0013887860113754868507 ;  /* 0xbab607ed27267423 */ /* 0x000fe20000000042 */
[----:B------:R-:W-:Y:S01]  /*4b60*/  ISETP.NE.U32.AND P0, PT, R40, 0x1, PT ;  /* 0x000000012800780c */ /* 0x000fe20003f05070 */
[----:B------:R-:W-:Y:S01]  /*4b70*/  BSSY.RECONVERGENT B0, `(.L_x_50) ;  /* 0x000005c000007945 */ /* 0x000fe20003800200 */
[----:B------:R-:W-:Y:S02]  /*4b80*/  MOV R73, R55 ;  /* 0x0000003700497202 */ /* 0x000fe40000000f00 */
        /* <DEDUP_REMOVED lines=18> */
.L_x_52:
        /* <DEDUP_REMOVED lines=38> */
[--C-:B------:R-:W-:Y:S01]  /*4f10*/  @P1 IMAD.MOV.U32 R74, RZ, RZ, R63.reuse ;  /* 0x000000ffff4a1224 */ /* 0x100fe200078e003f */
[----:B------:R-:W-:Y:S01]  /*4f20*/  @P2 MOV R74, R64 ;  /* 0x00000040004a2202 */ /* 0x000fe20000000f00 */
[----:B------:R-:W-:Y:S02]  /*4f30*/  @P2 IMAD.MOV.U32 R38, RZ, RZ, R63 ;  /* 0x000000ffff262224 */ /* 0x000fe400078e003f */
        /* <DEDUP_REMOVED lines=11> */
[----:B------:R-:W-:Y:S01]  /*4ff0*/  @P3 IMAD.MOV.U32 R39, RZ, RZ, R63 ;  /* 0x000000ffff273224 */ /* 0x000fe200078e003f */
[----:B------:R-:W-:Y:S01]  /*5000*/  @P4 MOV R39, R64 ;  /* 0x0000004000274202 */ /* 0x000fe20000000f00 */
[----:B------:R-:W-:-:S06]  /*5010*/  @P5 IMAD.MOV.U32 R39, RZ, RZ, R65 ;  /* 0x000000ffff275224 */ /* 0x000fcc00078e0041 */
[----:B------:R-:W-:-:S05]  /*5020*/  @P0 IMAD.MOV.U32 R39, RZ, RZ, R71 ;  /* 0x000000ffff270224 */ /* 0x000fca00078e0047 */
[----:B------:R-:W-:-:S07]  /*5030*/  SHF.L.W.U32.HI R38, R39, R57, R38 ;  /* 0x0000003927267219 */ /* 0x000fce0000010e26 */
.L_x_54:
[----:B------:R-:W-:Y:S05]  /*5040*/  BSYNC.RECONVERGENT B1 ;  /* 0x0000000000017941 */ /* 0x000fea0003800200 */
.L_x_53:
        /* <DEDUP_REMOVED lines=14> */
.L_x_51:
[----:B------:R-:W-:Y:S05]  /*5130*/  BSYNC.RECONVERGENT B0 ;  /* 0x0000000000007941 */ /* 0x000fea0003800200 */
.L_x_50:
        /* <DEDUP_REMOVED lines=24> */
.L_x_57:
        /* <DEDUP_REMOVED lines=57> */
.L_x_59:
[----:B------:R-:W-:Y:S05]  /*5650*/  BSYNC.RECONVERGENT B1 ;  /* 0x0000000000017941 */ /* 0x000fea0003800200 */
.L_x_58:
        /* <DEDUP_REMOVED lines=14> */
.L_x_56:
[----:B------:R-:W-:Y:S05]  /*5740*/  BSYNC.RECONVERGENT B0 ;  /* 0x0000000000007941 */ /* 0x000fea0003800200 */
.L_x_55:
        /* <DEDUP_REMOVED lines=13> */
[----:B------:R-:W-:Y:S01]  /*5820*/  IMAD.MOV.U32 R73, RZ, RZ, R55 ;  /* 0x000000ffff497224 */ /* 0x000fe200078e0037 */
[----:B------:R-:W-:Y:S01]  /*5830*/  MOV R75, R59 ;  /* 0x0000003b004b7202 */ /* 0x000fe20000000f00 */
        /* <DEDUP_REMOVED lines=11> */
.L_x_62:
        /* <DEDUP_REMOVED lines=57> */
.L_x_64:
[----:B------:R-:W-:Y:S05]  /*5c80*/  BSYNC.RECONVERGENT B1 ;  /* 0x0000000000017941 */ /* 0x000fea0003800200 */
.L_x_63:
        /* <DEDUP_REMOVED lines=14> */
.L_x_61:
[----:B------:R-:W-:Y:S05]  /*5d70*/  BSYNC.RECONVERGENT B0 ;  /* 0x0000000000007941 */ /* 0x000fea0003800200 */
.L_x_60:
        /* <DEDUP_REMOVED lines=24> */
.L_x_67:
        /* <DEDUP_REMOVED lines=57> */
.L_x_69:
[----:B------:R-:W-:Y:S05]  /*6290*/  BSYNC.RECONVERGENT B1 ;  /* 0x0000000000017941 */ /* 0x000fea0003800200 */
.L_x_68:
        /* <DEDUP_REMOVED lines=14> */
.L_x_66:
[----:B------:R-:W-:Y:S05]  /*6380*/  BSYNC.RECONVERGENT B0 ;  /* 0x0000000000007941 */ /* 0x000fea0003800200 */
.L_x_65:
        /* <DEDUP_REMOVED lines=12> */
[----:B------:R-:W-:-:S03]  /*6450*/  LOP3.LUT P0, RZ, R74, 0x2, RZ, 0xc0, !PT ;  /* 0x000000024aff7812 */ /* 0x000fc6000780c0ff */
        /* <DEDUP_REMOVED lines=11> */
.L_x_72:
        /* <DEDUP_REMOVED lines=57> */
.L_x_74:
[----:B------:R-:W-:Y:S05]  /*68a0*/  BSYNC.RECONVERGENT B1 ;  /* 0x0000000000017941 */ /* 0x000fea0003800200 */
.L_x_73:
        /* <DEDUP_REMOVED lines=14> */
.L_x_71:
[----:B------:R-:W-:Y:S05]  /*6990*/  BSYNC.RECONVERGENT B0 ;  /* 0x0000000000007941 */ /* 0x000fea0003800200 */
.L_x_70:
[----:B------:R-:W-:Y:S01]  /*69a0*/  FMUL R38, R59, R59 ;  /* 0x0000003b3b267220 */ /* 0x000fe20000400000 */
[C---:B------:R-:W-:Y:S01]  /*69b0*/  LOP3.LUT R40, R55.reuse, 0x1, RZ, 0xc0, !PT ;  /* 0x0000000137287812 */ /* 0x040fe200078ec0ff */
[----:B------:R-:W-:Y:S01]  /*69c0*/  VIADD R55, R55, 0x1 ;  /* 0x0000000137377836 */ /* 0x000fe20000000000 */
[----:B------:R-:W-:Y:S01]  /*69d0*/  FSETP.GE.AND P1, PT, |R10|, 105615, PT ;  /* 0x47ce47800a00780b */ /* 0x000fe20003f26200 */
[----:B------:R-:W-:Y:S01]  /*69e0*/  FFMA R39, R38, R66, -0.0013887860113754868507 ;  /* 0xbab607ed26277423 */ /* 0x000fe20000000042 */
[----:B------:R-:W-:Y:S01]  /*69f0*/  ISETP.NE.U32.AND P0, PT, R40, 0x1, PT ;  /* 0x000000012800780c */ /* 0x000fe20003f05070 */
[----:B------:R-:W-:Y:S01]  /*6a00*/  BSSY.RECONVERGENT B0, `(.L_x_75) ;  /* 0x000005a000007945 */ /* 0x000fe20003800200 */
[----:B------:R-:W-:Y:S02]  /*6a10*/  IMAD.MOV.U32 R57, RZ, RZ, R26 ;  /* 0x000000ffff397224 */ /* 0x000fe400078e001a */
[----:B------:R-:W-:Y:S02]  /*6a20*/  FSEL R39, R39, -0.00019574658654164522886, P0 ;  /* 0xb94d415327277808 */ /* 0x000fe40000000000 */
[----:B------:R-:W-:-:S02]  /*6a30*/  FSEL R41, R67, 0.041666727513074874878, !P0 ;  /* 0x3d2aaabb43297808 */ /* 0x000fc40004000000 */
[----:B------:R-:W-:Y:S02]  /*6a40*/  FSEL R59, R59, 1, !P0 ;  /* 0x3f8000003b3b7808 */ /* 0x000fe40004000000 */
[----:B------:R-:W-:Y:S01]  /*6a50*/  FSEL R56, -R68, -0.4999999701976776123, !P0 ;  /* 0xbeffffff44387808 */ /* 0x000fe20004000100 */
[C---:B------:R-:W-:Y:S01]  /*6a60*/  FFMA R39, R38.reuse, R39, R41 ;  /* 0x0000002726277223 */ /* 0x040fe20000000029 */
[----:B------:R-:W-:Y:S01]  /*6a70*/  LOP3.LUT P0, RZ, R55, 0x2, RZ, 0xc0, !PT ;  /* 0x0000000237ff7812 */ /* 0x000fe2000780c0ff */
[----:B------:R-:W-:Y:S01]  /*6a80*/  FFMA R40, R38, R59, RZ ;  /* 0x0000003b26287223 */ /* 0x000fe200000000ff */
[----:B------:R-:W-:Y:S01]  /*6a90*/  SEL R55, R18, RZ, !P1 ;  /* 0x000000ff12377207 */ /* 0x000fe20004800000 */
[----:B------:R-:W-:-:S04]  /*6aa0*/  FFMA R39, R38, R39, R56 ;  /* 0x0000002726277223 */ /* 0x000fc80000000038 */
[----:B------:R-:W-:-:S06]  /*6ab0*/  FFMA R59, R40, R39, R59 ;  /* 0x00000027283b7223 */ /* 0x000fcc000000003b */
[----:B------:R-:W-:Y:S01]  /*6ac0*/  @P0 FADD R59, RZ, -R59 ;  /* 0x8000003bff3b0221 */ /* 0x000fe20000000000 */
[----:B------:R-:W-:-:S13]  /*6ad0*/  FSETP.EQ.OR P0, PT, |R10|, +INF , !P1 ;  /* 0x7f8000000a00780b */ /* 0x000fda0004f02600 */
[----:B------:R-:W-:Y:S05]  /*6ae0*/  @P0 BRA `(.L_x_76) ;  /* 0x00000004002c0947 */ /* 0x000fea0003800000 */
[----:B------:R-:W-:Y:S01]  /*6af0*/  MOV R55, RZ ;  /* 0x000000ff00377202 */ /* 0x000fe20000000f00 */
[----:B------:R-:W-:Y:S01]  /*6b00*/  IMAD.MOV.U32 R57, RZ, RZ, RZ ;  /* 0x000000ffff397224 */ /* 0x000fe200078e00ff */
[----:B------:R-:W-:-:S06]  /*6b10*/  UMOV UR5, URZ ;  /* 0x000000ff00057c82 */ /* 0x000fcc0008000000 */
.L_x_77:
        /* <DEDUP_REMOVED lines=57> */
.L_x_79:
[----:B------:R-:W-:Y:S05]  /*6eb0*/  BSYNC.RECONVERGENT B1 ;  /* 0x0000000000017941 */ /* 0x000fea0003800200 */
.L_x_78:
        /* <DEDUP_REMOVED lines=14> */
.L_x_76:
[----:B------:R-:W-:Y:S05]  /*6fa0*/  BSYNC.RECONVERGENT B0 ;  /* 0x0000000000007941 */ /* 0x000fea0003800200 */
.L_x_75:
[----:B------:R-:W-:Y:S01]  /*6fb0*/  FMUL R39, R57, R57 ;  /* 0x0000003939277220 */ /* 0x000fe20000400000 */
[C---:B------:R-:W-:Y:S01]  /*6fc0*/  LOP3.LUT R38, R55.reuse, 0x1, RZ, 0xc0, !PT ;  /* 0x0000000137267812 */ /* 0x040fe200078ec0ff */
[----:B------:R-:W-:Y:S01]  /*6fd0*/  VIADD R55, R55, 0x1 ;  /* 0x0000000137377836 */ /* 0x000fe20000000000 */
[----:B------:R-:W-:Y:S01]  /*6fe0*/  ULEA UR4, UR4, -UR4, 0x1 ;  /* 0x8000000404047291 */ /* 0x000fe2000f8e08ff */
[----:B------:R-:W-:Y:S01]  /*6ff0*/  FFMA R66, R39, R66, -0.0013887860113754868507 ;  /* 0xbab607ed27427423 */ /* 0x000fe20000000042 */
[----:B------:R-:W-:Y:S02]  /*7000*/  ISETP.NE.U32.AND P0, PT, R38, 0x1, PT ;  /* 0x000000012600780c */ /* 0x000fe40003f05070 */
[----:B------:R-:W-:Y:S02]  /*7010*/  UIADD3 UR4, UPT, UPT, UR4, 0x1, URZ ;  /* 0x0000000104047890 */ /* 0x000fe4000fffe0ff */
[----:B------:R-:W-:Y:S02]  /*7020*/  FSEL R40, R67, 0.041666727513074874878, !P0 ;  /* 0x3d2aaabb43287808 */ /* 0x000fe40004000000 */
[----:B------:R-:W-:Y:S01]  /*7030*/  FSEL R66, R66, -0.00019574658654164522886, P0 ;  /* 0xb94d415342427808 */ /* 0x000fe20000000000 */
[----:B------:R-:W-:Y:S01]  /*7040*/  UISETP.NE.AND UP0, UPT, UR4, 0x8, UPT ;  /* 0x000000080400788c */ /* 0x000fe2000bf05270 */
[----:B------:R-:W-:-:S02]  /*7050*/  FSEL R38, R57, 1, !P0 ;  /* 0x3f80000039267808 */ /* 0x000fc40004000000 */
[----:B------:R-:W-:Y:S01]  /*7060*/  FSEL R57, -R68, -0.4999999701976776123, !P0 ;  /* 0xbeffffff44397808 */ /* 0x000fe20004000100 */
[----:B------:R-:W-:Y:S01]  /*7070*/  FFMA R40, R39, R66, R40 ;  /* 0x0000004227287223 */ /* 0x000fe20000000028 */
[----:B------:R-:W-:Y:S01]  /*7080*/  LOP3.LUT P0, RZ, R55, 0x2, RZ, 0xc0, !PT ;  /* 0x0000000237ff7812 */ /* 0x000fe2000780c0ff */
[C---:B------:R-:W-:Y:S02]  /*7090*/  FFMA R41, R39.reuse, R38, RZ ;  /* 0x0000002627297223 */ /* 0x040fe400000000ff */
[----:B------:R-:W-:-:S04]  /*70a0*/  FFMA R40, R39, R40, R57 ;  /* 0x0000002827287223 */ /* 0x000fc80000000039 */
[----:B------:R-:W-:Y:S02]  /*70b0*/  FFMA R41, R41, R40, R38 ;  /* 0x0000002829297223 */ /* 0x000fe40000000026 */
[----:B------:R-:W0:Y:S04]  /*70c0*/  LDS R38, [UR6+0xe0] ;  /* 0x0000e006ff267984 */ /* 0x000e280008000800 */
[----:B------:R-:W-:Y:S01]  /*70d0*/  @P0 FADD R41, RZ, -R41 ;  /* 0x80000029ff290221 */ /* 0x000fe20000000000 */
[----:B0-----:R-:W-:-:S04]  /*70e0*/  FMUL R38, R59, R38 ;  /* 0x000000263b267220 */ /* 0x001fc80000400000 */
[----:B------:R-:W-:Y:S01]  /*70f0*/  FFMA R70, R41, R38, R70 ;  /* 0x0000002629467223 */ /* 0x000fe20000000046 */
[----:B------:R-:W-:Y:S06]  /*7100*/  BRA.U UP0, `(.L_x_80) ;  /* 0xffffff9900e87547 */ /* 0x000fec000b83ffff */
[----:B------:R-:W0:Y:S01]  /*7110*/  S2R R3, SR_TID.Y ;  /* 0x0000000000037919 */ /* 0x000e220000002200 */
[----:B------:R-:W-:Y:S01]  /*7120*/  UIADD3 UR5, UPT, UPT, UR7, 0x100, URZ ;  /* 0x0000010007057890 */ /* 0x000fe2000fffe0ff */
[----:B------:R-:W-:Y:S01]  /*7130*/  FMUL R70, R70, 0.25 ;  /* 0x3e80000046467820 */ /* 0x000fe20000400000 */
[----:B------:R-:W-:Y:S02]  /*7140*/  ISETP.NE.AND P1, PT, R72, RZ, PT ;  /* 0x000000ff4800720c */ /* 0x000fe40003f25270 */
[----:B------:R-:W-:-:S06]  /*7150*/  ULEA UR5, UR10, UR5, 0x18 ;  /* 0x000000050a057291 */ /* 0x000fcc000f8ec0ff */
[----:B0-----:R-:W-:-:S05]  /*7160*/  LEA R3, R3, UR5, 0x5 ;  /* 0x0000000503037c11 */ /* 0x001fca000f8e28ff */
[----:B------:R-:W-:-:S05]  /*7170*/  IMAD R7, R0, 0x4, R3 ;  /* 0x0000000400077824 */ /* 0x000fca00078e0203 */
[----:B------:R0:W-:Y:S01]  /*7180*/  STS [R7], R70 ;  /* 0x0000004607007388 */ /* 0x0001e20000000800 */
[----:B------:R-:W-:Y:S06]  /*7190*/  BAR.SYNC.DEFER_BLOCKING 0x0 ;  /* 0x0000000000007b1d */ /* 0x000fec0000010000 */
[----:B------:R-:W-:Y:S05]  /*71a0*/  @!P1 EXIT ;  /* 0x000000000000994d */ /* 0x000fea0003800000 */
[----:B------:R-:W1:Y:S01]  /*71b0*/  S2R R0, SR_CTAID.Y ;  /* 0x0000000000007919 */ /* 0x000e620000002600 */
[----:B------:R-:W2:Y:S01]  /*71c0*/  LDC.64 R4, c[0x0][0x388] ;  /* 0x0000e200ff047b82 */ /* 0x000ea20000000a00 */
[----:B------:R-:W3:Y:S01]  /*71d0*/  LDCU UR4, c[0x0][0x390] ;  /* 0x00007200ff0477ac */ /* 0x000ee20008000800 */
[----:B------:R-:W1:Y:S01]  /*71e0*/  S2R R3, SR_TID.Y ;  /* 0x0000000000037919 */ /* 0x000e620000002200 */
[----:B0-----:R-:W0:Y:S01]  /*71f0*/  LDS R7, [R7] ;  /* 0x0000000007077984 */ /* 0x001e220000000800 */
[----:B-1----:R-:W-:-:S04]  /*7200*/  IMAD R3, R0, 0x8, R3 ;  /* 0x0000000800037824 */ /* 0x002fc800078e0203 */
[----:B---3--:R-:W-:-:S04]  /*7210*/  IMAD R3, R3, UR4, R2 ;  /* 0x0000000403037c24 */ /* 0x008fc8000f8e0202 */
[----:B--2---:R-:W-:-:S05]  /*7220*/  IMAD.WIDE R2, R3, 0x4, R4 ;  /* 0x0000000403027825 */ /* 0x004fca00078e0204 */
[----:B0-----:R-:W-:Y:S01]  /*7230*/  STG.E desc[UR8][R2.64], R7 ;  /* 0x0000000702007986 */ /* 0x001fe2000c101908 */
[----:B------:R-:W-:Y:S05]  /*7240*/  EXIT ;  /* 0x000000000000794d */ /* 0x000fea0003800000 */
.L_x_81:
[----:B------:R-:W-:-:S00]  /*7250*/  BRA `(.L_x_81) ;  /* 0xfffffffc00fc7947 */ /* 0x000fc0000383ffff */
[----:B------:R-:W-:-:S00]  /*7260*/  NOP ;  /* 0x0000000000007918 */ /* 0x000fc00000000000 */
        /* <DEDUP_REMOVED lines=9> */
.L_x_82:


//--------------------- .nv.global.init           --------------------------
	.section	.nv.global.init,"aw",@progbits
	.align	4
.nv.global.init:
	.type		__cudart_i2opi_f,@object
	.size		__cudart_i2opi_f,(.L_0 - __cudart_i2opi_f)
__cudart_i2opi_f:
        /*0000*/ 	.byte	0x41, 0x90, 0x43, 0x3c, 0x99, 0x95, 0x62, 0xdb, 0xc0, 0xdd, 0x34, 0xf5, 0xd1, 0x57, 0x27, 0xfc
        /*0010*/ 	.byte	0x29, 0x15, 0x44, 0x4e, 0x6e, 0x83, 0xf9, 0xa2
.L_0:


//--------------------- .nv.shared._Z19dct_compress_kernelPfS_ii --------------------------
	.section	.nv.shared._Z19dct_compress_kernelPfS_ii,"aw",@nobits
	.sectionflags	@""
	.align	4
.nv.shared._Z19dct_compress_kernelPfS_ii:
	.zero		1536


//--------------------- .nv.shared.reserved.0     --------------------------
	.section	.nv.shared.reserved.0,"aw",@nobits
	.weak		__nv_reservedSMEM_offset_0_alias
	.size		__nv_reservedSMEM_offset_0_alias, 0, 64
	.other		__nv_reservedSMEM_offset_0_alias,@"STO_CUDA_RESERVED_SHARED STV_DEFAULT"
__nv_reservedSMEM_offset_0_alias:
	.zero		0
	.zero		64


//--------------------- .nv.constant0._Z19dct_compress_kernelPfS_ii --------------------------
	.section	.nv.constant0._Z19dct_compress_kernelPfS_ii,"a",@progbits
	.sectionflags	@""
	.align	4
.nv.constant0._Z19dct_compress_kernelPfS_ii:
	.zero		920


//--------------------- SYMBOLS --------------------------

	.type		.nv.reservedSmem.offset0,@object
	.size		.nv.reservedSmem.offset0,0x4
	.type		.nv.reservedSmem.cap,@object
	.size		.nv.reservedSmem.cap,0x4
